//
// Generated by NVIDIA NVVM Compiler
//
// Compiler Build ID: CL-36424714
// Cuda compilation tools, release 13.0, V13.0.88
// Based on NVVM 20.0.0
//

.version 9.0
.target sm_100
.address_size 64

	// .globl	_Z10initializePfS_S_i

.visible .entry _Z10initializePfS_S_i(
	.param .u64 .ptr .align 1 _Z10initializePfS_S_i_param_0,
	.param .u64 .ptr .align 1 _Z10initializePfS_S_i_param_1,
	.param .u64 .ptr .align 1 _Z10initializePfS_S_i_param_2,
	.param .u32 _Z10initializePfS_S_i_param_3
)
{
	.reg .pred 	%p<2>;
	.reg .b32 	%r<15>;
	.reg .b64 	%rd<14>;

	ld.param.u64 	%rd3, [_Z10initializePfS_S_i_param_0];
	ld.param.u64 	%rd4, [_Z10initializePfS_S_i_param_1];
	ld.param.u64 	%rd5, [_Z10initializePfS_S_i_param_2];
	ld.param.u32 	%r3, [_Z10initializePfS_S_i_param_3];
	cvta.to.global.u64 	%rd1, %rd5;
	cvta.to.global.u64 	%rd2, %rd3;
	cvta.to.global.u64 	%rd6, %rd4;
	mov.u32 	%r4, %ctaid.y;
	mov.u32 	%r5, %ntid.y;
	mov.u32 	%r6, %tid.y;
	mad.lo.s32 	%r1, %r4, %r5, %r6;
	mov.u32 	%r7, %ctaid.x;
	mov.u32 	%r8, %ntid.x;
	mov.u32 	%r9, %tid.x;
	mad.lo.s32 	%r10, %r7, %r8, %r9;
	mul.lo.s32 	%r2, %r3, %r1;
	add.s32 	%r11, %r2, %r10;
	mul.wide.s32 	%rd7, %r11, 4;
	add.s64 	%rd8, %rd6, %rd7;
	mov.b32 	%r12, 0;
	st.global.u32 	[%rd8], %r12;
	add.s64 	%rd9, %rd2, %rd7;
	st.global.u32 	[%rd9], %r12;
	add.s64 	%rd10, %rd1, %rd7;
	st.global.u32 	[%rd10], %r12;
	setp.ne.s32 	%p1, %r1, %r10;
	@%p1 bra 	$L__BB0_2;
	add.s32 	%r13, %r2, %r1;
	mul.wide.s32 	%rd11, %r13, 4;
	add.s64 	%rd12, %rd2, %rd11;
	mov.b32 	%r14, 1065353216;
	st.global.u32 	[%rd12], %r14;
	add.s64 	%rd13, %rd1, %rd11;
	st.global.u32 	[%rd13], %r14;
$L__BB0_2:
	ret;

}
	// .globl	_Z16LUdecompose_CUDAPfS_S_ii
.visible .entry _Z16LUdecompose_CUDAPfS_S_ii(
	.param .u64 .ptr .align 1 _Z16LUdecompose_CUDAPfS_S_ii_param_0,
	.param .u64 .ptr .align 1 _Z16LUdecompose_CUDAPfS_S_ii_param_1,
	.param .u64 .ptr .align 1 _Z16LUdecompose_CUDAPfS_S_ii_param_2,
	.param .u32 _Z16LUdecompose_CUDAPfS_S_ii_param_3,
	.param .u32 _Z16LUdecompose_CUDAPfS_S_ii_param_4
)
{
	.reg .pred 	%p<22>;
	.reg .b32 	%r<72>;
	.reg .b32 	%f<163>;
	.reg .b64 	%rd<79>;

	ld.param.u64 	%rd6, [_Z16LUdecompose_CUDAPfS_S_ii_param_0];
	ld.param.u64 	%rd7, [_Z16LUdecompose_CUDAPfS_S_ii_param_1];
	ld.param.u64 	%rd8, [_Z16LUdecompose_CUDAPfS_S_ii_param_2];
	ld.param.u32 	%r38, [_Z16LUdecompose_CUDAPfS_S_ii_param_3];
	ld.param.u32 	%r39, [_Z16LUdecompose_CUDAPfS_S_ii_param_4];
	cvta.to.global.u64 	%rd1, %rd6;
	cvta.to.global.u64 	%rd2, %rd7;
	cvta.to.global.u64 	%rd3, %rd8;
	mov.u32 	%r40, %ctaid.x;
	mov.u32 	%r41, %ntid.x;
	mov.u32 	%r42, %tid.x;
	mad.lo.s32 	%r1, %r40, %r41, %r42;
	setp.lt.s32 	%p1, %r1, %r39;
	setp.ge.s32 	%p2, %r1, %r38;
	or.pred  	%p3, %p2, %p1;
	@%p3 bra 	$L__BB1_26;
	mul.lo.s32 	%r2, %r39, %r38;
	add.s32 	%r3, %r2, %r1;
	mul.wide.s32 	%rd9, %r3, 4;
	add.s64 	%rd10, %rd3, %rd9;
	ld.global.f32 	%f154, [%rd10];
	setp.lt.s32 	%p4, %r39, 1;
	@%p4 bra 	$L__BB1_13;
	and.b32  	%r4, %r39, 7;
	setp.lt.u32 	%p5, %r39, 8;
	mov.b32 	%r64, 0;
	@%p5 bra 	$L__BB1_5;
	and.b32  	%r64, %r39, 2147483640;
	neg.s32 	%r62, %r64;
	shl.b32 	%r7, %r38, 3;
	add.s64 	%rd4, %rd1, 16;
	mul.wide.s32 	%rd15, %r38, 4;
	mov.u32 	%r60, %r2;
	mov.u32 	%r61, %r1;
$L__BB1_4:
	.pragma "nounroll";
	mul.wide.s32 	%rd11, %r60, 4;
	add.s64 	%rd12, %rd4, %rd11;
	mul.wide.s32 	%rd13, %r61, 4;
	add.s64 	%rd14, %rd2, %rd13;
	ld.global.f32 	%f28, [%rd14];
	ld.global.f32 	%f29, [%rd12+-16];
	mul.f32 	%f30, %f28, %f29;
	sub.f32 	%f31, %f154, %f30;
	add.s64 	%rd16, %rd14, %rd15;
	ld.global.f32 	%f32, [%rd16];
	ld.global.f32 	%f33, [%rd12+-12];
	mul.f32 	%f34, %f32, %f33;
	sub.f32 	%f35, %f31, %f34;
	add.s64 	%rd17, %rd16, %rd15;
	ld.global.f32 	%f36, [%rd17];
	ld.global.f32 	%f37, [%rd12+-8];
	mul.f32 	%f38, %f36, %f37;
	sub.f32 	%f39, %f35, %f38;
	add.s64 	%rd18, %rd17, %rd15;
	ld.global.f32 	%f40, [%rd18];
	ld.global.f32 	%f41, [%rd12+-4];
	mul.f32 	%f42, %f40, %f41;
	sub.f32 	%f43, %f39, %f42;
	add.s64 	%rd19, %rd18, %rd15;
	ld.global.f32 	%f44, [%rd19];
	ld.global.f32 	%f45, [%rd12];
	mul.f32 	%f46, %f44, %f45;
	sub.f32 	%f47, %f43, %f46;
	add.s64 	%rd20, %rd19, %rd15;
	ld.global.f32 	%f48, [%rd20];
	ld.global.f32 	%f49, [%rd12+4];
	mul.f32 	%f50, %f48, %f49;
	sub.f32 	%f51, %f47, %f50;
	add.s64 	%rd21, %rd20, %rd15;
	ld.global.f32 	%f52, [%rd21];
	ld.global.f32 	%f53, [%rd12+8];
	mul.f32 	%f54, %f52, %f53;
	sub.f32 	%f55, %f51, %f54;
	add.s64 	%rd22, %rd21, %rd15;
	ld.global.f32 	%f56, [%rd22];
	ld.global.f32 	%f57, [%rd12+12];
	mul.f32 	%f58, %f56, %f57;
	sub.f32 	%f154, %f55, %f58;
	add.s32 	%r62, %r62, 8;
	add.s32 	%r61, %r61, %r7;
	add.s32 	%r60, %r60, 8;
	setp.ne.s32 	%p6, %r62, 0;
	@%p6 bra 	$L__BB1_4;
$L__BB1_5:
	setp.eq.s32 	%p7, %r4, 0;
	@%p7 bra 	$L__BB1_13;
	and.b32  	%r15, %r39, 3;
	setp.lt.u32 	%p8, %r4, 4;
	@%p8 bra 	$L__BB1_8;
	mad.lo.s32 	%r44, %r64, %r38, %r1;
	mul.wide.s32 	%rd23, %r44, 4;
	add.s64 	%rd24, %rd2, %rd23;
	ld.global.f32 	%f60, [%rd24];
	add.s32 	%r45, %r64, %r2;
	mul.wide.s32 	%rd25, %r45, 4;
	add.s64 	%rd26, %rd1, %rd25;
	ld.global.f32 	%f61, [%rd26];
	mul.f32 	%f62, %f60, %f61;
	sub.f32 	%f63, %f154, %f62;
	mul.wide.s32 	%rd27, %r38, 4;
	add.s64 	%rd28, %rd24, %rd27;
	ld.global.f32 	%f64, [%rd28];
	ld.global.f32 	%f65, [%rd26+4];
	mul.f32 	%f66, %f64, %f65;
	sub.f32 	%f67, %f63, %f66;
	add.s64 	%rd29, %rd28, %rd27;
	ld.global.f32 	%f68, [%rd29];
	ld.global.f32 	%f69, [%rd26+8];
	mul.f32 	%f70, %f68, %f69;
	sub.f32 	%f71, %f67, %f70;
	add.s64 	%rd30, %rd29, %rd27;
	ld.global.f32 	%f72, [%rd30];
	ld.global.f32 	%f73, [%rd26+12];
	mul.f32 	%f74, %f72, %f73;
	sub.f32 	%f154, %f71, %f74;
	add.s32 	%r64, %r64, 4;
$L__BB1_8:
	setp.eq.s32 	%p9, %r15, 0;
	@%p9 bra 	$L__BB1_13;
	setp.eq.s32 	%p10, %r15, 1;
	@%p10 bra 	$L__BB1_11;
	mad.lo.s32 	%r46, %r64, %r38, %r1;
	mul.wide.s32 	%rd31, %r46, 4;
	add.s64 	%rd32, %rd2, %rd31;
	ld.global.f32 	%f76, [%rd32];
	add.s32 	%r47, %r64, %r2;
	mul.wide.s32 	%rd33, %r47, 4;
	add.s64 	%rd34, %rd1, %rd33;
	ld.global.f32 	%f77, [%rd34];
	mul.f32 	%f78, %f76, %f77;
	sub.f32 	%f79, %f154, %f78;
	mul.wide.s32 	%rd35, %r38, 4;
	add.s64 	%rd36, %rd32, %rd35;
	ld.global.f32 	%f80, [%rd36];
	ld.global.f32 	%f81, [%rd34+4];
	mul.f32 	%f82, %f80, %f81;
	sub.f32 	%f154, %f79, %f82;
	add.s32 	%r64, %r64, 2;
$L__BB1_11:
	and.b32  	%r48, %r39, 1;
	setp.eq.b32 	%p11, %r48, 1;
	not.pred 	%p12, %p11;
	@%p12 bra 	$L__BB1_13;
	mad.lo.s32 	%r49, %r64, %r38, %r1;
	mul.wide.s32 	%rd37, %r49, 4;
	add.s64 	%rd38, %rd2, %rd37;
	ld.global.f32 	%f83, [%rd38];
	add.s32 	%r50, %r64, %r2;
	mul.wide.s32 	%rd39, %r50, 4;
	add.s64 	%rd40, %rd1, %rd39;
	ld.global.f32 	%f84, [%rd40];
	mul.f32 	%f85, %f83, %f84;
	sub.f32 	%f154, %f154, %f85;
$L__BB1_13:
	setp.lt.s32 	%p13, %r39, 1;
	add.s64 	%rd42, %rd2, %rd9;
	st.global.f32 	[%rd42], %f154;
	mul.lo.s32 	%r20, %r38, %r1;
	add.s32 	%r21, %r20, %r39;
	mul.wide.s32 	%rd43, %r21, 4;
	add.s64 	%rd44, %rd3, %rd43;
	ld.global.f32 	%f162, [%rd44];
	@%p13 bra 	$L__BB1_25;
	and.b32  	%r22, %r39, 7;
	setp.lt.u32 	%p14, %r39, 8;
	mov.b32 	%r70, 0;
	@%p14 bra 	$L__BB1_17;
	and.b32  	%r70, %r39, 2147483640;
	neg.s32 	%r68, %r70;
	shl.b32 	%r25, %r38, 3;
	add.s64 	%rd5, %rd1, 16;
	mul.wide.s32 	%rd49, %r38, 4;
	mov.u32 	%r66, %r20;
	mov.u32 	%r67, %r39;
$L__BB1_16:
	.pragma "nounroll";
	mul.wide.s32 	%rd45, %r66, 4;
	add.s64 	%rd46, %rd5, %rd45;
	mul.wide.s32 	%rd47, %r67, 4;
	add.s64 	%rd48, %rd2, %rd47;
	ld.global.f32 	%f87, [%rd48];
	ld.global.f32 	%f88, [%rd46+-16];
	mul.f32 	%f89, %f87, %f88;
	sub.f32 	%f90, %f162, %f89;
	add.s64 	%rd50, %rd48, %rd49;
	ld.global.f32 	%f91, [%rd50];
	ld.global.f32 	%f92, [%rd46+-12];
	mul.f32 	%f93, %f91, %f92;
	sub.f32 	%f94, %f90, %f93;
	add.s64 	%rd51, %rd50, %rd49;
	ld.global.f32 	%f95, [%rd51];
	ld.global.f32 	%f96, [%rd46+-8];
	mul.f32 	%f97, %f95, %f96;
	sub.f32 	%f98, %f94, %f97;
	add.s64 	%rd52, %rd51, %rd49;
	ld.global.f32 	%f99, [%rd52];
	ld.global.f32 	%f100, [%rd46+-4];
	mul.f32 	%f101, %f99, %f100;
	sub.f32 	%f102, %f98, %f101;
	add.s64 	%rd53, %rd52, %rd49;
	ld.global.f32 	%f103, [%rd53];
	ld.global.f32 	%f104, [%rd46];
	mul.f32 	%f105, %f103, %f104;
	sub.f32 	%f106, %f102, %f105;
	add.s64 	%rd54, %rd53, %rd49;
	ld.global.f32 	%f107, [%rd54];
	ld.global.f32 	%f108, [%rd46+4];
	mul.f32 	%f109, %f107, %f108;
	sub.f32 	%f110, %f106, %f109;
	add.s64 	%rd55, %rd54, %rd49;
	ld.global.f32 	%f111, [%rd55];
	ld.global.f32 	%f112, [%rd46+8];
	mul.f32 	%f113, %f111, %f112;
	sub.f32 	%f114, %f110, %f113;
	add.s64 	%rd56, %rd55, %rd49;
	ld.global.f32 	%f115, [%rd56];
	ld.global.f32 	%f116, [%rd46+12];
	mul.f32 	%f117, %f115, %f116;
	sub.f32 	%f162, %f114, %f117;
	add.s32 	%r68, %r68, 8;
	add.s32 	%r67, %r67, %r25;
	add.s32 	%r66, %r66, 8;
	setp.ne.s32 	%p15, %r68, 0;
	@%p15 bra 	$L__BB1_16;
$L__BB1_17:
	setp.eq.s32 	%p16, %r22, 0;
	@%p16 bra 	$L__BB1_25;
	and.b32  	%r33, %r39, 3;
	setp.lt.u32 	%p17, %r22, 4;
	@%p17 bra 	$L__BB1_20;
	mad.lo.s32 	%r52, %r70, %r38, %r39;
	mul.wide.s32 	%rd57, %r52, 4;
	add.s64 	%rd58, %rd2, %rd57;
	ld.global.f32 	%f119, [%rd58];
	add.s32 	%r53, %r70, %r20;
	mul.wide.s32 	%rd59, %r53, 4;
	add.s64 	%rd60, %rd1, %rd59;
	ld.global.f32 	%f120, [%rd60];
	mul.f32 	%f121, %f119, %f120;
	sub.f32 	%f122, %f162, %f121;
	mul.wide.s32 	%rd61, %r38, 4;
	add.s64 	%rd62, %rd58, %rd61;
	ld.global.f32 	%f123, [%rd62];
	ld.global.f32 	%f124, [%rd60+4];
	mul.f32 	%f125, %f123, %f124;
	sub.f32 	%f126, %f122, %f125;
	add.s64 	%rd63, %rd62, %rd61;
	ld.global.f32 	%f127, [%rd63];
	ld.global.f32 	%f128, [%rd60+8];
	mul.f32 	%f129, %f127, %f128;
	sub.f32 	%f130, %f126, %f129;
	add.s64 	%rd64, %rd63, %rd61;
	ld.global.f32 	%f131, [%rd64];
	ld.global.f32 	%f132, [%rd60+12];
	mul.f32 	%f133, %f131, %f132;
	sub.f32 	%f162, %f130, %f133;
	add.s32 	%r70, %r70, 4;
$L__BB1_20:
	setp.eq.s32 	%p18, %r33, 0;
	@%p18 bra 	$L__BB1_25;
	setp.eq.s32 	%p19, %r33, 1;
	@%p19 bra 	$L__BB1_23;
	mad.lo.s32 	%r54, %r70, %r38, %r39;
	mul.wide.s32 	%rd65, %r54, 4;
	add.s64 	%rd66, %rd2, %rd65;
	ld.global.f32 	%f135, [%rd66];
	add.s32 	%r55, %r70, %r20;
	mul.wide.s32 	%rd67, %r55, 4;
	add.s64 	%rd68, %rd1, %rd67;
	ld.global.f32 	%f136, [%rd68];
	mul.f32 	%f137, %f135, %f136;
	sub.f32 	%f138, %f162, %f137;
	mul.wide.s32 	%rd69, %r38, 4;
	add.s64 	%rd70, %rd66, %rd69;
	ld.global.f32 	%f139, [%rd70];
	ld.global.f32 	%f140, [%rd68+4];
	mul.f32 	%f141, %f139, %f140;
	sub.f32 	%f162, %f138, %f141;
	add.s32 	%r70, %r70, 2;
$L__BB1_23:
	and.b32  	%r56, %r39, 1;
	setp.eq.b32 	%p20, %r56, 1;
	not.pred 	%p21, %p20;
	@%p21 bra 	$L__BB1_25;
	mad.lo.s32 	%r57, %r70, %r38, %r39;
	mul.wide.s32 	%rd71, %r57, 4;
	add.s64 	%rd72, %rd2, %rd71;
	ld.global.f32 	%f142, [%rd72];
	add.s32 	%r58, %r70, %r20;
	mul.wide.s32 	%rd73, %r58, 4;
	add.s64 	%rd74, %rd1, %rd73;
	ld.global.f32 	%f143, [%rd74];
	mul.f32 	%f144, %f142, %f143;
	sub.f32 	%f162, %f162, %f144;
$L__BB1_25:
	add.s32 	%r59, %r2, %r39;
	mul.wide.s32 	%rd75, %r59, 4;
	add.s64 	%rd76, %rd2, %rd75;
	ld.global.f32 	%f145, [%rd76];
	div.rn.f32 	%f146, %f162, %f145;
	add.s64 	%rd78, %rd1, %rd43;
	st.global.f32 	[%rd78], %f146;
$L__BB1_26:
	ret;

}
	// .globl	_Z11linearSolvePfS_S_S_S_i
.visible .entry _Z11linearSolvePfS_S_S_S_i(
	.param .u64 .ptr .align 1 _Z11linearSolvePfS_S_S_S_i_param_0,
	.param .u64 .ptr .align 1 _Z11linearSolvePfS_S_S_S_i_param_1,
	.param .u64 .ptr .align 1 _Z11linearSolvePfS_S_S_S_i_param_2,
	.param .u64 .ptr .align 1 _Z11linearSolvePfS_S_S_S_i_param_3,
	.param .u64 .ptr .align 1 _Z11linearSolvePfS_S_S_S_i_param_4,
	.param .u32 _Z11linearSolvePfS_S_S_S_i_param_5
)
{
	.reg .pred 	%p<22>;
	.reg .b16 	%rs<21>;
	.reg .b32 	%r<85>;
	.reg .b32 	%f<163>;
	.reg .b64 	%rd<94>;

	ld.param.u64 	%rd7, [_Z11linearSolvePfS_S_S_S_i_param_0];
	ld.param.u64 	%rd8, [_Z11linearSolvePfS_S_S_S_i_param_1];
	ld.param.u64 	%rd9, [_Z11linearSolvePfS_S_S_S_i_param_2];
	ld.param.u64 	%rd6, [_Z11linearSolvePfS_S_S_S_i_param_3];
	ld.param.u64 	%rd10, [_Z11linearSolvePfS_S_S_S_i_param_4];
	ld.param.u32 	%r39, [_Z11linearSolvePfS_S_S_S_i_param_5];
	cvta.to.global.u64 	%rd1, %rd8;
	cvta.to.global.u64 	%rd2, %rd7;
	cvta.to.global.u64 	%rd3, %rd9;
	cvta.to.global.u64 	%rd4, %rd10;
	mov.u32 	%r40, %ctaid.x;
	mov.u32 	%r41, %ntid.x;
	mov.u32 	%r42, %tid.x;
	mad.lo.s32 	%r1, %r40, %r41, %r42;
	setp.lt.s32 	%p1, %r39, 1;
	@%p1 bra 	$L__BB2_29;
	cvta.to.global.u64 	%rd5, %rd6;
	mov.b32 	%r71, 0;
	mov.b16 	%rs17, 0;
	mul.wide.u32 	%rd47, %r39, 4;
	mov.u16 	%rs18, %rs17;
$L__BB2_2:
	mul.lo.s32 	%r3, %r71, %r39;
	add.s32 	%r4, %r3, %r1;
	mul.wide.s32 	%rd11, %r4, 4;
	add.s64 	%rd12, %rd5, %rd11;
	ld.global.f32 	%f154, [%rd12];
	setp.eq.s32 	%p2, %r71, 0;
	@%p2 bra 	$L__BB2_14;
	setp.lt.u32 	%p3, %r71, 8;
	mov.b32 	%r74, 0;
	@%p3 bra 	$L__BB2_6;
	and.b32  	%r74, %r71, 2147483640;
	mov.b32 	%r72, 0;
$L__BB2_5:
	.pragma "nounroll";
	add.s32 	%r46, %r72, %r3;
	mul.wide.u32 	%rd13, %r46, 4;
	add.s64 	%rd14, %rd1, %rd13;
	ld.global.f32 	%f28, [%rd14];
	mad.lo.s32 	%r47, %r72, %r39, %r1;
	mul.wide.s32 	%rd15, %r47, 4;
	add.s64 	%rd16, %rd4, %rd15;
	ld.global.f32 	%f29, [%rd16];
	mul.f32 	%f30, %f28, %f29;
	sub.f32 	%f31, %f154, %f30;
	ld.global.f32 	%f32, [%rd14+4];
	add.s64 	%rd18, %rd16, %rd47;
	ld.global.f32 	%f33, [%rd18];
	mul.f32 	%f34, %f32, %f33;
	sub.f32 	%f35, %f31, %f34;
	ld.global.f32 	%f36, [%rd14+8];
	add.s64 	%rd19, %rd18, %rd47;
	ld.global.f32 	%f37, [%rd19];
	mul.f32 	%f38, %f36, %f37;
	sub.f32 	%f39, %f35, %f38;
	ld.global.f32 	%f40, [%rd14+12];
	add.s64 	%rd20, %rd19, %rd47;
	ld.global.f32 	%f41, [%rd20];
	mul.f32 	%f42, %f40, %f41;
	sub.f32 	%f43, %f39, %f42;
	ld.global.f32 	%f44, [%rd14+16];
	add.s64 	%rd21, %rd20, %rd47;
	ld.global.f32 	%f45, [%rd21];
	mul.f32 	%f46, %f44, %f45;
	sub.f32 	%f47, %f43, %f46;
	ld.global.f32 	%f48, [%rd14+20];
	add.s64 	%rd22, %rd21, %rd47;
	ld.global.f32 	%f49, [%rd22];
	mul.f32 	%f50, %f48, %f49;
	sub.f32 	%f51, %f47, %f50;
	ld.global.f32 	%f52, [%rd14+24];
	add.s64 	%rd23, %rd22, %rd47;
	ld.global.f32 	%f53, [%rd23];
	mul.f32 	%f54, %f52, %f53;
	sub.f32 	%f55, %f51, %f54;
	ld.global.f32 	%f56, [%rd14+28];
	add.s64 	%rd24, %rd23, %rd47;
	ld.global.f32 	%f57, [%rd24];
	mul.f32 	%f58, %f56, %f57;
	sub.f32 	%f154, %f55, %f58;
	add.s32 	%r72, %r72, 8;
	setp.ne.s32 	%p4, %r72, %r74;
	@%p4 bra 	$L__BB2_5;
$L__BB2_6:
	and.b32  	%r48, %r71, 7;
	setp.eq.s32 	%p5, %r48, 0;
	@%p5 bra 	$L__BB2_14;
	cvt.u32.u16 	%r49, %rs18;
	and.b32  	%r9, %r49, 7;
	add.s32 	%r50, %r9, -1;
	setp.lt.u32 	%p6, %r50, 3;
	@%p6 bra 	$L__BB2_9;
	add.s32 	%r51, %r74, %r3;
	mul.wide.u32 	%rd25, %r51, 4;
	add.s64 	%rd26, %rd1, %rd25;
	ld.global.f32 	%f60, [%rd26];
	mad.lo.s32 	%r52, %r74, %r39, %r1;
	mul.wide.s32 	%rd27, %r52, 4;
	add.s64 	%rd28, %rd4, %rd27;
	ld.global.f32 	%f61, [%rd28];
	mul.f32 	%f62, %f60, %f61;
	sub.f32 	%f63, %f154, %f62;
	cvt.u64.u32 	%rd29, %r3;
	cvt.u64.u32 	%rd30, %r74;
	add.s64 	%rd31, %rd30, %rd29;
	shl.b64 	%rd32, %rd31, 2;
	add.s64 	%rd33, %rd1, %rd32;
	ld.global.f32 	%f64, [%rd33+4];
	add.s64 	%rd35, %rd28, %rd47;
	ld.global.f32 	%f65, [%rd35];
	mul.f32 	%f66, %f64, %f65;
	sub.f32 	%f67, %f63, %f66;
	ld.global.f32 	%f68, [%rd33+8];
	add.s64 	%rd36, %rd35, %rd47;
	ld.global.f32 	%f69, [%rd36];
	mul.f32 	%f70, %f68, %f69;
	sub.f32 	%f71, %f67, %f70;
	ld.global.f32 	%f72, [%rd33+12];
	add.s64 	%rd37, %rd36, %rd47;
	ld.global.f32 	%f73, [%rd37];
	mul.f32 	%f74, %f72, %f73;
	sub.f32 	%f154, %f71, %f74;
	add.s32 	%r74, %r74, 4;
$L__BB2_9:
	and.b32  	%r53, %r9, 3;
	setp.eq.s32 	%p7, %r53, 0;
	@%p7 bra 	$L__BB2_14;
	and.b16  	%rs11, %rs17, 3;
	setp.eq.s16 	%p8, %rs11, 1;
	@%p8 bra 	$L__BB2_12;
	add.s32 	%r54, %r74, %r3;
	mul.wide.u32 	%rd38, %r54, 4;
	add.s64 	%rd39, %rd1, %rd38;
	ld.global.f32 	%f76, [%rd39];
	mad.lo.s32 	%r55, %r74, %r39, %r1;
	mul.wide.s32 	%rd40, %r55, 4;
	add.s64 	%rd41, %rd4, %rd40;
	ld.global.f32 	%f77, [%rd41];
	mul.f32 	%f78, %f76, %f77;
	sub.f32 	%f79, %f154, %f78;
	cvt.u64.u32 	%rd42, %r3;
	cvt.u64.u32 	%rd43, %r74;
	add.s64 	%rd44, %rd43, %rd42;
	shl.b64 	%rd45, %rd44, 2;
	add.s64 	%rd46, %rd1, %rd45;
	ld.global.f32 	%f80, [%rd46+4];
	add.s64 	%rd48, %rd41, %rd47;
	ld.global.f32 	%f81, [%rd48];
	mul.f32 	%f82, %f80, %f81;
	sub.f32 	%f154, %f79, %f82;
	add.s32 	%r74, %r74, 2;
$L__BB2_12:
	and.b16  	%rs12, %rs17, 1;
	setp.eq.b16 	%p9, %rs12, 1;
	not.pred 	%p10, %p9;
	@%p10 bra 	$L__BB2_14;
	add.s32 	%r56, %r74, %r3;
	mul.wide.u32 	%rd49, %r56, 4;
	add.s64 	%rd50, %rd1, %rd49;
	ld.global.f32 	%f83, [%rd50];
	mad.lo.s32 	%r57, %r74, %r39, %r1;
	mul.wide.s32 	%rd51, %r57, 4;
	add.s64 	%rd52, %rd4, %rd51;
	ld.global.f32 	%f84, [%rd52];
	mul.f32 	%f85, %f83, %f84;
	sub.f32 	%f154, %f154, %f85;
$L__BB2_14:
	add.s64 	%rd54, %rd4, %rd11;
	st.global.f32 	[%rd54], %f154;
	add.s32 	%r71, %r71, 1;
	setp.ne.s32 	%p11, %r71, %r39;
	add.s16 	%rs18, %rs18, 1;
	add.s16 	%rs17, %rs17, 1;
	@%p11 bra 	$L__BB2_2;
	shl.b32 	%r15, %r39, 3;
	mov.b32 	%r76, 0;
	mov.b16 	%rs19, 0;
	mov.u16 	%rs20, %rs19;
	mov.u32 	%r77, %r39;
$L__BB2_16:
	mov.u32 	%r17, %r77;
	add.s32 	%r77, %r17, -1;
	mul.lo.s32 	%r19, %r77, %r39;
	add.s32 	%r20, %r19, %r1;
	mul.wide.s32 	%rd55, %r20, 4;
	add.s64 	%rd56, %rd4, %rd55;
	ld.global.f32 	%f162, [%rd56];
	setp.ge.s32 	%p12, %r17, %r39;
	@%p12 bra 	$L__BB2_28;
	add.s32 	%r59, %r76, -1;
	setp.lt.u32 	%p13, %r59, 7;
	mov.u32 	%r82, %r17;
	@%p13 bra 	$L__BB2_20;
	mad.lo.s32 	%r80, %r39, %r17, %r1;
	add.s32 	%r79, %r17, %r19;
	and.b32  	%r60, %r76, -8;
	neg.s32 	%r78, %r60;
	mov.u32 	%r82, %r17;
$L__BB2_19:
	.pragma "nounroll";
	mul.wide.s32 	%rd57, %r79, 4;
	add.s64 	%rd58, %rd3, %rd57;
	ld.global.f32 	%f87, [%rd58];
	mul.wide.s32 	%rd59, %r80, 4;
	add.s64 	%rd60, %rd2, %rd59;
	ld.global.f32 	%f88, [%rd60];
	mul.f32 	%f89, %f87, %f88;
	sub.f32 	%f90, %f162, %f89;
	ld.global.f32 	%f91, [%rd58+4];
	add.s64 	%rd62, %rd60, %rd47;
	ld.global.f32 	%f92, [%rd62];
	mul.f32 	%f93, %f91, %f92;
	sub.f32 	%f94, %f90, %f93;
	ld.global.f32 	%f95, [%rd58+8];
	add.s64 	%rd63, %rd62, %rd47;
	ld.global.f32 	%f96, [%rd63];
	mul.f32 	%f97, %f95, %f96;
	sub.f32 	%f98, %f94, %f97;
	ld.global.f32 	%f99, [%rd58+12];
	add.s64 	%rd64, %rd63, %rd47;
	ld.global.f32 	%f100, [%rd64];
	mul.f32 	%f101, %f99, %f100;
	sub.f32 	%f102, %f98, %f101;
	ld.global.f32 	%f103, [%rd58+16];
	add.s64 	%rd65, %rd64, %rd47;
	ld.global.f32 	%f104, [%rd65];
	mul.f32 	%f105, %f103, %f104;
	sub.f32 	%f106, %f102, %f105;
	ld.global.f32 	%f107, [%rd58+20];
	add.s64 	%rd66, %rd65, %rd47;
	ld.global.f32 	%f108, [%rd66];
	mul.f32 	%f109, %f107, %f108;
	sub.f32 	%f110, %f106, %f109;
	ld.global.f32 	%f111, [%rd58+24];
	add.s64 	%rd67, %rd66, %rd47;
	ld.global.f32 	%f112, [%rd67];
	mul.f32 	%f113, %f111, %f112;
	sub.f32 	%f114, %f110, %f113;
	ld.global.f32 	%f115, [%rd58+28];
	add.s64 	%rd68, %rd67, %rd47;
	ld.global.f32 	%f116, [%rd68];
	mul.f32 	%f117, %f115, %f116;
	sub.f32 	%f162, %f114, %f117;
	add.s32 	%r82, %r82, 8;
	add.s32 	%r80, %r80, %r15;
	add.s32 	%r79, %r79, 8;
	add.s32 	%r78, %r78, 8;
	setp.ne.s32 	%p14, %r78, 0;
	@%p14 bra 	$L__BB2_19;
$L__BB2_20:
	and.b32  	%r61, %r76, 7;
	setp.eq.s32 	%p15, %r61, 0;
	@%p15 bra 	$L__BB2_28;
	cvt.u32.u16 	%r62, %rs20;
	and.b32  	%r33, %r62, 7;
	add.s32 	%r63, %r33, -1;
	setp.lt.u32 	%p16, %r63, 3;
	@%p16 bra 	$L__BB2_23;
	add.s32 	%r64, %r82, %r19;
	mul.wide.s32 	%rd69, %r64, 4;
	add.s64 	%rd70, %rd3, %rd69;
	ld.global.f32 	%f119, [%rd70];
	mad.lo.s32 	%r65, %r82, %r39, %r1;
	mul.wide.s32 	%rd71, %r65, 4;
	add.s64 	%rd72, %rd2, %rd71;
	ld.global.f32 	%f120, [%rd72];
	mul.f32 	%f121, %f119, %f120;
	sub.f32 	%f122, %f162, %f121;
	ld.global.f32 	%f123, [%rd70+4];
	add.s64 	%rd74, %rd72, %rd47;
	ld.global.f32 	%f124, [%rd74];
	mul.f32 	%f125, %f123, %f124;
	sub.f32 	%f126, %f122, %f125;
	ld.global.f32 	%f127, [%rd70+8];
	add.s64 	%rd75, %rd74, %rd47;
	ld.global.f32 	%f128, [%rd75];
	mul.f32 	%f129, %f127, %f128;
	sub.f32 	%f130, %f126, %f129;
	ld.global.f32 	%f131, [%rd70+12];
	add.s64 	%rd76, %rd75, %rd47;
	ld.global.f32 	%f132, [%rd76];
	mul.f32 	%f133, %f131, %f132;
	sub.f32 	%f162, %f130, %f133;
	add.s32 	%r82, %r82, 4;
$L__BB2_23:
	and.b32  	%r66, %r33, 3;
	setp.eq.s32 	%p17, %r66, 0;
	@%p17 bra 	$L__BB2_28;
	and.b16  	%rs15, %rs19, 3;
	setp.eq.s16 	%p18, %rs15, 1;
	@%p18 bra 	$L__BB2_26;
	add.s32 	%r67, %r82, %r19;
	mul.wide.s32 	%rd77, %r67, 4;
	add.s64 	%rd78, %rd3, %rd77;
	ld.global.f32 	%f135, [%rd78];
	mad.lo.s32 	%r68, %r82, %r39, %r1;
	mul.wide.s32 	%rd79, %r68, 4;
	add.s64 	%rd80, %rd2, %rd79;
	ld.global.f32 	%f136, [%rd80];
	mul.f32 	%f137, %f135, %f136;
	sub.f32 	%f138, %f162, %f137;
	ld.global.f32 	%f139, [%rd78+4];
	add.s64 	%rd82, %rd80, %rd47;
	ld.global.f32 	%f140, [%rd82];
	mul.f32 	%f141, %f139, %f140;
	sub.f32 	%f162, %f138, %f141;
	add.s32 	%r82, %r82, 2;
$L__BB2_26:
	and.b16  	%rs16, %rs19, 1;
	setp.eq.b16 	%p19, %rs16, 1;
	not.pred 	%p20, %p19;
	@%p20 bra 	$L__BB2_28;
	add.s32 	%r69, %r82, %r19;
	mul.wide.s32 	%rd83, %r69, 4;
	add.s64 	%rd84, %rd3, %rd83;
	ld.global.f32 	%f142, [%rd84];
	mad.lo.s32 	%r70, %r82, %r39, %r1;
	mul.wide.s32 	%rd85, %r70, 4;
	add.s64 	%rd86, %rd2, %rd85;
	ld.global.f32 	%f143, [%rd86];
	mul.f32 	%f144, %f142, %f143;
	sub.f32 	%f162, %f162, %f144;
$L__BB2_28:
	cvt.s64.s32 	%rd87, %r19;
	cvt.s64.s32 	%rd88, %r17;
	add.s64 	%rd89, %rd87, %rd88;
	shl.b64 	%rd90, %rd89, 2;
	add.s64 	%rd91, %rd3, %rd90;
	ld.global.f32 	%f145, [%rd91+-4];
	div.rn.f32 	%f146, %f162, %f145;
	add.s64 	%rd93, %rd2, %rd55;
	st.global.f32 	[%rd93], %f146;
	setp.gt.u32 	%p21, %r17, 1;
	add.s32 	%r76, %r76, 1;
	add.s16 	%rs20, %rs20, 1;
	add.s16 	%rs19, %rs19, 1;
	@%p21 bra 	$L__BB2_16;
$L__BB2_29:
	ret;

}


// ===== COMPILED SASS (sm_100) =====

	.target	sm_100

	.elftype	@"ET_EXEC"


//--------------------- .note.nv.tkinfo           --------------------------
	.section	.note.nv.tkinfo,"",@"SHT_NOTE"
	.sectionflags	@"SHF_NOTE_NV_TKINFO"
	.tkinfo
        /*0018*/ 	.word	0x00000002
        /*0030*/ 	.string	""
        /*0030*/ 	.string	"ptxas"
        /*0030*/ 	.string	"Cuda compilation tools, release 13.0, V13.0.88"
        /*0030*/ 	.string	"Build cuda_13.0.r13.0/compiler.36424714_0"
        /*0030*/ 	.string	"-arch sm_100 -m 64 "



//--------------------- .note.nv.cuinfo           --------------------------
	.section	.note.nv.cuinfo,"",@"SHT_NOTE"
	.sectionflags	@"SHF_NOTE_NV_CUINFO"
        /*0018*/ 	.short	0x0002
        /*001a*/ 	.short	0x0064
        /*001c*/ 	.short	0x0082
	.zero		2


//--------------------- .nv.info                  --------------------------
	.section	.nv.info,"",@"SHT_CUDA_INFO"
	.align	4


	//----- nvinfo : EIATTR_REGCOUNT
	.align		4
        /*0000*/ 	.byte	0x04, 0x2f
        /*0002*/ 	.short	(.L_1 - .L_0)
	.align		4
.L_0:
        /*0004*/ 	.word	index@(_Z10initializePfS_S_i)
        /*0008*/ 	.word	0x00000010


	//----- nvinfo : EIATTR_FRAME_SIZE
	.align		4
.L_1:
        /*000c*/ 	.byte	0x04, 0x11
        /*000e*/ 	.short	(.L_3 - .L_2)
	.align		4
.L_2:
        /*0010*/ 	.word	index@(_Z10initializePfS_S_i)
        /*0014*/ 	.word	0x00000000


	//----- nvinfo : EIATTR_REGCOUNT
	.align		4
.L_3:
        /*0018*/ 	.byte	0x04, 0x2f
        /*001a*/ 	.short	(.L_5 - .L_4)
	.align		4
.L_4:
        /*001c*/ 	.word	index@(_Z16LUdecompose_CUDAPfS_S_ii)
        /*0020*/ 	.word	0x00000020


	//----- nvinfo : EIATTR_FRAME_SIZE
	.align		4
.L_5:
        /*0024*/ 	.byte	0x04, 0x11
        /*0026*/ 	.short	(.L_7 - .L_6)
	.align		4
.L_6:
        /*0028*/ 	.word	index@($__internal_1_$__cuda_sm3x_div_rn_noftz_f32_slowpath)
        /*002c*/ 	.word	0x00000000


	//----- nvinfo : EIATTR_FRAME_SIZE
	.align		4
.L_7:
        /*0030*/ 	.byte	0x04, 0x11
        /*0032*/ 	.short	(.L_9 - .L_8)
	.align		4
.L_8:
        /*0034*/ 	.word	index@(_Z16LUdecompose_CUDAPfS_S_ii)
        /*0038*/ 	.word	0x00000000


	//----- nvinfo : EIATTR_REGCOUNT
	.align		4
.L_9:
        /*003c*/ 	.byte	0x04, 0x2f
        /*003e*/ 	.short	(.L_11 - .L_10)
	.align		4
.L_10:
        /*0040*/ 	.word	index@(_Z11linearSolvePfS_S_S_S_i)
        /*0044*/ 	.word	0x00000020


	//----- nvinfo : EIATTR_FRAME_SIZE
	.align		4
.L_11:
        /*0048*/ 	.byte	0x04, 0x11
        /*004a*/ 	.short	(.L_13 - .L_12)
	.align		4
.L_12:
        /*004c*/ 	.word	index@($__internal_0_$__cuda_sm3x_div_rn_noftz_f32_slowpath)
        /*0050*/ 	.word	0x00000000


	//----- nvinfo : EIATTR_FRAME_SIZE
	.align		4
.L_13:
        /*0054*/ 	.byte	0x04, 0x11
        /*0056*/ 	.short	(.L_15 - .L_14)
	.align		4
.L_14:
        /*0058*/ 	.word	index@(_Z11linearSolvePfS_S_S_S_i)
        /*005c*/ 	.word	0x00000000


	//----- nvinfo : EIATTR_MIN_STACK_SIZE
	.align		4
.L_15:
        /*0060*/ 	.byte	0x04, 0x12
        /*0062*/ 	.short	(.L_17 - .L_16)
	.align		4
.L_16:
        /*0064*/ 	.word	index@(_Z11linearSolvePfS_S_S_S_i)
        /*0068*/ 	.word	0x00000000


	//----- nvinfo : EIATTR_MIN_STACK_SIZE
	.align		4
.L_17:
        /*006c*/ 	.byte	0x04, 0x12
        /*006e*/ 	.short	(.L_19 - .L_18)
	.align		4
.L_18:
        /*0070*/ 	.word	index@(_Z16LUdecompose_CUDAPfS_S_ii)
        /*0074*/ 	.word	0x00000000


	//----- nvinfo : EIATTR_MIN_STACK_SIZE
	.align		4
.L_19:
        /*0078*/ 	.byte	0x04, 0x12
        /*007a*/ 	.short	(.L_21 - .L_20)
	.align		4
.L_20:
        /*007c*/ 	.word	index@(_Z10initializePfS_S_i)
        /*0080*/ 	.word	0x00000000
.L_21:


//--------------------- .nv.compat                --------------------------
	.section	.nv.compat,"",@"SHT_CUDA_COMPAT_INFO"
	.align	4
        /*0000*/ 	.byte	0x02, 0x09, 0x00, 0x00, 0x02, 0x02, 0x01, 0x00, 0x02, 0x05, 0x05, 0x00, 0x03, 0x07, 0x01, 0x01
        /*0010*/ 	.byte	0x02, 0x03, 0x00, 0x00, 0x02, 0x06, 0x01, 0x00, 0x04, 0x0b, 0x08, 0x00, 0x01, 0x00, 0x00, 0x00
        /*0020*/ 	.byte	0x00, 0x00, 0x00, 0x00


//--------------------- .nv.info._Z11linearSolvePfS_S_S_S_i --------------------------
	.section	.nv.info._Z11linearSolvePfS_S_S_S_i,"",@"SHT_CUDA_INFO"
	.sectionflags	@""
	.align	4


	//----- nvinfo : EIATTR_CUDA_API_VERSION
	.align		4
        /*0000*/ 	.byte	0x04, 0x37
        /*0002*/ 	.short	(.L_23 - .L_22)
.L_22:
        /*0004*/ 	.word	0x00000082


	//----- nvinfo : EIATTR_KPARAM_INFO
	.align		4
.L_23:
        /*0008*/ 	.byte	0x04, 0x17
        /*000a*/ 	.short	(.L_25 - .L_24)
.L_24:
        /*000c*/ 	.word	0x00000000
        /*0010*/ 	.short	0x0005
        /*0012*/ 	.short	0x0028
        /*0014*/ 	.byte	0x00, 0xf0, 0x11, 0x00


	//----- nvinfo : EIATTR_KPARAM_INFO
	.align		4
.L_25:
        /*0018*/ 	.byte	0x04, 0x17
        /*001a*/ 	.short	(.L_27 - .L_26)
.L_26:
        /*001c*/ 	.word	0x00000000
        /*0020*/ 	.short	0x0004
        /*0022*/ 	.short	0x0020
        /*0024*/ 	.byte	0x00, 0xf5, 0x21, 0x00


	//----- nvinfo : EIATTR_KPARAM_INFO
	.align		4
.L_27:
        /*0028*/ 	.byte	0x04, 0x17
        /*002a*/ 	.short	(.L_29 - .L_28)
.L_28:
        /*002c*/ 	.word	0x00000000
        /*0030*/ 	.short	0x0003
        /*0032*/ 	.short	0x0018
        /*0034*/ 	.byte	0x00, 0xf5, 0x21, 0x00


	//----- nvinfo : EIATTR_KPARAM_INFO
	.align		4
.L_29:
        /*0038*/ 	.byte	0x04, 0x17
        /*003a*/ 	.short	(.L_31 - .L_30)
.L_30:
        /*003c*/ 	.word	0x00000000
        /*0040*/ 	.short	0x0002
        /*0042*/ 	.short	0x0010
        /*0044*/ 	.byte	0x00, 0xf5, 0x21, 0x00


	//----- nvinfo : EIATTR_KPARAM_INFO
	.align		4
.L_31:
        /*0048*/ 	.byte	0x04, 0x17
        /*004a*/ 	.short	(.L_33 - .L_32)
.L_32:
        /*004c*/ 	.word	0x00000000
        /*0050*/ 	.short	0x0001
        /*0052*/ 	.short	0x0008
        /*0054*/ 	.byte	0x00, 0xf5, 0x21, 0x00


	//----- nvinfo : EIATTR_KPARAM_INFO
	.align		4
.L_33:
        /*0058*/ 	.byte	0x04, 0x17
        /*005a*/ 	.short	(.L_35 - .L_34)
.L_34:
        /*005c*/ 	.word	0x00000000
        /*0060*/ 	.short	0x0000
        /*0062*/ 	.short	0x0000
        /*0064*/ 	.byte	0x00, 0xf5, 0x21, 0x00


	//----- nvinfo : EIATTR_SPARSE_MMA_MASK
	.align		4
.L_35:
        /*0068*/ 	.byte	0x03, 0x50
        /*006a*/ 	.short	0x0000


	//----- nvinfo : EIATTR_MAXREG_COUNT
	.align		4
        /*006c*/ 	.byte	0x03, 0x1b
        /*006e*/ 	.short	0x00ff


	//----- nvinfo : EIATTR_MERCURY_ISA_VERSION
	.align		4
        /*0070*/ 	.byte	0x03, 0x5f
        /*0072*/ 	.short	0x0101


	//----- nvinfo : EIATTR_VRC_CTA_INIT_COUNT
	.align		4
        /*0074*/ 	.byte	0x02, 0x4a
	.zero		1
	.zero		1


	//----- nvinfo : EIATTR_EXIT_INSTR_OFFSETS
	.align		4
        /*0078*/ 	.byte	0x04, 0x1c
        /*007a*/ 	.short	(.L_37 - .L_36)


	//   ....[0]....
.L_36:
        /*007c*/ 	.word	0x00000060


	//   ....[1]....
        /*0080*/ 	.word	0x00001240


	//----- nvinfo : EIATTR_CRS_STACK_SIZE
	.align		4
.L_37:
        /*0084*/ 	.byte	0x04, 0x1e
        /*0086*/ 	.short	(.L_39 - .L_38)
.L_38:
        /*0088*/ 	.word	0x00000000


	//----- nvinfo : EIATTR_CBANK_PARAM_SIZE
	.align		4
.L_39:
        /*008c*/ 	.byte	0x03, 0x19
        /*008e*/ 	.short	0x002c


	//----- nvinfo : EIATTR_PARAM_CBANK
	.align		4
        /*0090*/ 	.byte	0x04, 0x0a
        /*0092*/ 	.short	(.L_41 - .L_40)
	.align		4
.L_40:
        /*0094*/ 	.word	index@(.nv.constant0._Z11linearSolvePfS_S_S_S_i)
        /*0098*/ 	.short	0x0380
        /*009a*/ 	.short	0x002c


	//----- nvinfo : EIATTR_SW_WAR
	.align		4
.L_41:
        /*009c*/ 	.byte	0x04, 0x36
        /*009e*/ 	.short	(.L_43 - .L_42)
.L_42:
        /*00a0*/ 	.word	0x00000008
.L_43:


//--------------------- .nv.info._Z16LUdecompose_CUDAPfS_S_ii --------------------------
	.section	.nv.info._Z16LUdecompose_CUDAPfS_S_ii,"",@"SHT_CUDA_INFO"
	.sectionflags	@""
	.align	4


	//----- nvinfo : EIATTR_CUDA_API_VERSION
	.align		4
        /*0000*/ 	.byte	0x04, 0x37
        /*0002*/ 	.short	(.L_45 - .L_44)
.L_44:
        /*0004*/ 	.word	0x00000082


	//----- nvinfo : EIATTR_KPARAM_INFO
	.align		4
.L_45:
        /*0008*/ 	.byte	0x04, 0x17
        /*000a*/ 	.short	(.L_47 - .L_46)
.L_46:
        /*000c*/ 	.word	0x00000000
        /*0010*/ 	.short	0x0004
        /*0012*/ 	.short	0x001c
        /*0014*/ 	.byte	0x00, 0xf0, 0x11, 0x00


	//----- nvinfo : EIATTR_KPARAM_INFO
	.align		4
.L_47:
        /*0018*/ 	.byte	0x04, 0x17
        /*001a*/ 	.short	(.L_49 - .L_48)
.L_48:
        /*001c*/ 	.word	0x00000000
        /*0020*/ 	.short	0x0003
        /*0022*/ 	.short	0x0018
        /*0024*/ 	.byte	0x00, 0xf0, 0x11, 0x00


	//----- nvinfo : EIATTR_KPARAM_INFO
	.align		4
.L_49:
        /*0028*/ 	.byte	0x04, 0x17
        /*002a*/ 	.short	(.L_51 - .L_50)
.L_50:
        /*002c*/ 	.word	0x00000000
        /*0030*/ 	.short	0x0002
        /*0032*/ 	.short	0x0010
        /*0034*/ 	.byte	0x00, 0xf5, 0x21, 0x00


	//----- nvinfo : EIATTR_KPARAM_INFO
	.align		4
.L_51:
        /*0038*/ 	.byte	0x04, 0x17
        /*003a*/ 	.short	(.L_53 - .L_52)
.L_52:
        /*003c*/ 	.word	0x00000000
        /*0040*/ 	.short	0x0001
        /*0042*/ 	.short	0x0008
        /*0044*/ 	.byte	0x00, 0xf5, 0x21, 0x00


	//----- nvinfo : EIATTR_KPARAM_INFO
	.align		4
.L_53:
        /*0048*/ 	.byte	0x04, 0x17
        /*004a*/ 	.short	(.L_55 - .L_54)
.L_54:
        /*004c*/ 	.word	0x00000000
        /*0050*/ 	.short	0x0000
        /*0052*/ 	.short	0x0000
        /*0054*/ 	.byte	0x00, 0xf5, 0x21, 0x00


	//----- nvinfo : EIATTR_SPARSE_MMA_MASK
	.align		4
.L_55:
        /*0058*/ 	.byte	0x03, 0x50
        /*005a*/ 	.short	0x0000


	//----- nvinfo : EIATTR_MAXREG_COUNT
	.align		4
        /*005c*/ 	.byte	0x03, 0x1b
        /*005e*/ 	.short	0x00ff


	//----- nvinfo : EIATTR_MERCURY_ISA_VERSION
	.align		4
        /*0060*/ 	.byte	0x03, 0x5f
        /*0062*/ 	.short	0x0101


	//----- nvinfo : EIATTR_VRC_CTA_INIT_COUNT
	.align		4
        /*0064*/ 	.byte	0x02, 0x4a
	.zero		1
	.zero		1


	//----- nvinfo : EIATTR_EXIT_INSTR_OFFSETS
	.align		4
        /*0068*/ 	.byte	0x04, 0x1c
        /*006a*/ 	.short	(.L_57 - .L_56)


	//   ....[0]....
.L_56:
        /*006c*/ 	.word	0x00000080


	//   ....[1]....
        /*0070*/ 	.word	0x00000ff0


	//----- nvinfo : EIATTR_CRS_STACK_SIZE
	.align		4
.L_57:
        /*0074*/ 	.byte	0x04, 0x1e
        /*0076*/ 	.short	(.L_59 - .L_58)
.L_58:
        /*0078*/ 	.word	0x00000000


	//----- nvinfo : EIATTR_CBANK_PARAM_SIZE
	.align		4
.L_59:
        /*007c*/ 	.byte	0x03, 0x19
        /*007e*/ 	.short	0x0020


	//----- nvinfo : EIATTR_PARAM_CBANK
	.align		4
        /*0080*/ 	.byte	0x04, 0x0a
        /*0082*/ 	.short	(.L_61 - .L_60)
	.align		4
.L_60:
        /*0084*/ 	.word	index@(.nv.constant0._Z16LUdecompose_CUDAPfS_S_ii)
        /*0088*/ 	.short	0x0380
        /*008a*/ 	.short	0x0020


	//----- nvinfo : EIATTR_SW_WAR
	.align		4
.L_61:
        /*008c*/ 	.byte	0x04, 0x36
        /*008e*/ 	.short	(.L_63 - .L_62)
.L_62:
        /*0090*/ 	.word	0x00000008
.L_63:


//--------------------- .nv.info._Z10initializePfS_S_i --------------------------
	.section	.nv.info._Z10initializePfS_S_i,"",@"SHT_CUDA_INFO"
	.sectionflags	@""
	.align	4


	//----- nvinfo : EIATTR_CUDA_API_VERSION
	.align		4
        /*0000*/ 	.byte	0x04, 0x37
        /*0002*/ 	.short	(.L_65 - .L_64)
.L_64:
        /*0004*/ 	.word	0x00000082


	//----- nvinfo : EIATTR_KPARAM_INFO
	.align		4
.L_65:
        /*0008*/ 	.byte	0x04, 0x17
        /*000a*/ 	.short	(.L_67 - .L_66)
.L_66:
        /*000c*/ 	.word	0x00000000
        /*0010*/ 	.short	0x0003
        /*0012*/ 	.short	0x0018
        /*0014*/ 	.byte	0x00, 0xf0, 0x11, 0x00


	//----- nvinfo : EIATTR_KPARAM_INFO
	.align		4
.L_67:
        /*0018*/ 	.byte	0x04, 0x17
        /*001a*/ 	.short	(.L_69 - .L_68)
.L_68:
        /*001c*/ 	.word	0x00000000
        /*0020*/ 	.short	0x0002
        /*0022*/ 	.short	0x0010
        /*0024*/ 	.byte	0x00, 0xf5, 0x21, 0x00


	//----- nvinfo : EIATTR_KPARAM_INFO
	.align		4
.L_69:
        /*0028*/ 	.byte	0x04, 0x17
        /*002a*/ 	.short	(.L_71 - .L_70)
.L_70:
        /*002c*/ 	.word	0x00000000
        /*0030*/ 	.short	0x0001
        /*0032*/ 	.short	0x0008
        /*0034*/ 	.byte	0x00, 0xf5, 0x21, 0x00


	//----- nvinfo : EIATTR_KPARAM_INFO
	.align		4
.L_71:
        /*0038*/ 	.byte	0x04, 0x17
        /*003a*/ 	.short	(.L_73 - .L_72)
.L_72:
        /*003c*/ 	.word	0x00000000
        /*0040*/ 	.short	0x0000
        /*0042*/ 	.short	0x0000
        /*0044*/ 	.byte	0x00, 0xf5, 0x21, 0x00


	//----- nvinfo : EIATTR_SPARSE_MMA_MASK
	.align		4
.L_73:
        /*0048*/ 	.byte	0x03, 0x50
        /*004a*/ 	.short	0x0000


	//----- nvinfo : EIATTR_MAXREG_COUNT
	.align		4
        /*004c*/ 	.byte	0x03, 0x1b
        /*004e*/ 	.short	0x00ff


	//----- nvinfo : EIATTR_MERCURY_ISA_VERSION
	.align		4
        /*0050*/ 	.byte	0x03, 0x5f
        /*0052*/ 	.short	0x0101


	//----- nvinfo : EIATTR_VRC_CTA_INIT_COUNT
	.align		4
        /*0054*/ 	.byte	0x02, 0x4a
	.zero		1
	.zero		1


	//----- nvinfo : EIATTR_EXIT_INSTR_OFFSETS
	.align		4
        /*0058*/ 	.byte	0x04, 0x1c
        /*005a*/ 	.short	(.L_75 - .L_74)


	//   ....[0]....
.L_74:
        /*005c*/ 	.word	0x00000160


	//   ....[1]....
        /*0060*/ 	.word	0x000001d0


	//----- nvinfo : EIATTR_CBANK_PARAM_SIZE
	.align		4
.L_75:
        /*0064*/ 	.byte	0x03, 0x19
        /*0066*/ 	.short	0x001c


	//----- nvinfo : EIATTR_PARAM_CBANK
	.align		4
        /*0068*/ 	.byte	0x04, 0x0a
        /*006a*/ 	.short	(.L_77 - .L_76)
	.align		4
.L_76:
        /*006c*/ 	.word	index@(.nv.constant0._Z10initializePfS_S_i)
        /*0070*/ 	.short	0x0380
        /*0072*/ 	.short	0x001c


	//----- nvinfo : EIATTR_SW_WAR
	.align		4
.L_77:
        /*0074*/ 	.byte	0x04, 0x36
        /*0076*/ 	.short	(.L_79 - .L_78)
.L_78:
        /*0078*/ 	.word	0x00000008
.L_79:


//--------------------- .nv.callgraph             --------------------------
	.section	.nv.callgraph,"",@"SHT_CUDA_CALLGRAPH"
	.align	4
	.sectionentsize	8
	.align		4
        /*0000*/ 	.word	0x00000000
	.align		4
        /*0004*/ 	.word	0xffffffff
	.align		4
        /*0008*/ 	.word	0x00000000
	.align		4
        /*000c*/ 	.word	0xfffffffe
	.align		4
        /*0010*/ 	.word	0x00000000
	.align		4
        /*0014*/ 	.word	0xfffffffd
	.align		4
        /*0018*/ 	.word	0x00000000
	.align		4
        /*001c*/ 	.word	0xfffffffc


//--------------------- .text._Z11linearSolvePfS_S_S_S_i --------------------------
	.section	.text._Z11linearSolvePfS_S_S_S_i,"ax",@progbits
	.align	128
        .global         _Z11linearSolvePfS_S_S_S_i
        .type           _Z11linearSolvePfS_S_S_S_i,@function
        .size           _Z11linearSolvePfS_S_S_S_i,(.L_x_47 - _Z11linearSolvePfS_S_S_S_i)
        .other          _Z11linearSolvePfS_S_S_S_i,@"STO_CUDA_ENTRY STV_DEFAULT"
_Z11linearSolvePfS_S_S_S_i:
.text._Z11linearSolvePfS_S_S_S_i:
[----:B------:R-:W-:Y:S08]  /*0000*/  LDC R1, c[0x0][0x37c] ;  /* 0x0000df00ff017b82 */ /* 0x000ff00000000800 */
[----:B------:R-:W0:Y:S01]  /*0010*/  LDC R0, c[0x0][0x3a8] ;  /* 0x0000ea00ff007b82 */ /* 0x000e220000000800 */
[----:B------:R-:W1:Y:S07]  /*0020*/  S2R R3, SR_TID.X ;  /* 0x0000000000037919 */ /* 0x000e6e0000002100 */
[----:B------:R-:W2:Y:S08]  /*0030*/  LDC R2, c[0x0][0x360] ;  /* 0x0000d800ff027b82 */ /* 0x000eb00000000800 */
[----:B------:R-:W3:Y:S01]  /*0040*/  S2UR UR4, SR_CTAID.X ;  /* 0x00000000000479c3 */ /* 0x000ee20000002500 */
[----:B0-----:R-:W-:-:S13]  /*0050*/  ISETP.GE.AND P0, PT, R0, 0x1, PT ;  /* 0x000000010000780c */ /* 0x001fda0003f06270 */
[----:B-123--:R-:W-:Y:S05]  /*0060*/  @!P0 EXIT ;  /* 0x000000000000894d */ /* 0x00efea0003800000 */
[--C-:B------:R-:W-:Y:S01]  /*0070*/  IMAD R2, R2, UR4, R3.reuse ;  /* 0x0000000402027c24 */ /* 0x100fe2000f8e0203 */
[----:B------:R-:W-:Y:S01]  /*0080*/  PRMT R0, RZ, 0x7610, R0 ;  /* 0x00007610ff007816 */ /* 0x000fe20000000000 */
[----:B------:R-:W0:Y:S01]  /*0090*/  LDCU.64 UR8, c[0x0][0x358] ;  /* 0x00006b00ff0877ac */ /* 0x000e220008000a00 */
[----:B------:R-:W-:Y:S01]  /*00a0*/  PRMT R3, RZ, 0x7610, R3 ;  /* 0x00007610ff037816 */ /* 0x000fe20000000003 */
[----:B------:R-:W-:-:S06]  /*00b0*/  UMOV UR4, URZ ;  /* 0x000000ff00047c82 */ /* 0x000fcc0008000000 */
.L_x_4:
[----:B-1----:R-:W1:Y:S08]  /*00c0*/  LDC R17, c[0x0][0x3a8] ;  /* 0x0000ea00ff117b82 */ /* 0x002e700000000800 */
[----:B------:R-:W2:Y:S01]  /*00d0*/  LDC.64 R4, c[0x0][0x398] ;  /* 0x0000e600ff047b82 */ /* 0x000ea20000000a00 */
[----:B-1----:R-:W-:-:S05]  /*00e0*/  IMAD R19, R17, UR4, RZ ;  /* 0x0000000411137c24 */ /* 0x002fca000f8e02ff */
[----:B------:R-:W-:-:S05]  /*00f0*/  IADD3 R16, PT, PT, R2, R19, RZ ;  /* 0x0000001302107210 */ /* 0x000fca0007ffe0ff */
[----:B--2---:R-:W-:-:S05]  /*0100*/  IMAD.WIDE R4, R16, 0x4, R4 ;  /* 0x0000000410047825 */ /* 0x004fca00078e0204 */
[----:B0-----:R0:W5:Y:S01]  /*0110*/  LDG.E R21, desc[UR8][R4.64] ;  /* 0x0000000804157981 */ /* 0x001162000c1e1900 */
[----:B------:R-:W-:-:S09]  /*0120*/  UISETP.NE.AND UP0, UPT, UR4, URZ, UPT ;  /* 0x000000ff0400728c */ /* 0x000fd2000bf05270 */
[----:B0-----:R-:W-:Y:S05]  /*0130*/  BRA.U !UP0, `(.L_x_0) ;  /* 0x0000000508c47547 */ /* 0x001fea000b800000 */
[----:B------:R-:W-:Y:S01]  /*0140*/  UISETP.GE.U32.AND UP0, UPT, UR4, 0x8, UPT ;  /* 0x000000080400788c */ /* 0x000fe2000bf06070 */
[----:B------:R-:W-:Y:S01]  /*0150*/  HFMA2 R18, -RZ, RZ, 0, 0 ;  /* 0x00000000ff127431 */ /* 0x000fe200000001ff */
[----:B------:R-:W-:-:S07]  /*0160*/  ULOP3.LUT UP1, URZ, UR4, 0x7, URZ, 0xc0, !UPT ;  /* 0x0000000704ff7892 */ /* 0x000fce000f82c0ff */
[----:B------:R-:W-:Y:S05]  /*0170*/  BRA.U !UP0, `(.L_x_1) ;  /* 0x0000000108ac7547 */ /* 0x000fea000b800000 */
[----:B------:R-:W-:-:S06]  /*0180*/  ULOP3.LUT UR5, UR4, 0x7ffffff8, URZ, 0xc0, !UPT ;  /* 0x7ffffff804057892 */ /* 0x000fcc000f8ec0ff */
[----:B------:R-:W-:Y:S01]  /*0190*/  IMAD.U32 R18, RZ, RZ, UR5 ;  /* 0x00000005ff127e24 */ /* 0x000fe2000f8e00ff */
[----:B------:R-:W-:-:S06]  /*01a0*/  UMOV UR5, URZ ;  /* 0x000000ff00057c82 */ /* 0x000fcc0008000000 */
.L_x_2:
[----:B------:R-:W0:Y:S01]  /*01b0*/  LDC.64 R14, c[0x0][0x3a0] ;  /* 0x0000e800ff0e7b82 */ /* 0x000e220000000a00 */
[----:B------:R-:W-:-:S07]  /*01c0*/  IMAD R7, R17, UR5, R2 ;  /* 0x0000000511077c24 */ /* 0x000fce000f8e0202 */
[----:B------:R-:W1:Y:S01]  /*01d0*/  LDC.64 R4, c[0x0][0x388] ;  /* 0x0000e200ff047b82 */ /* 0x000e620000000a00 */
[----:B0-----:R-:W-:Y:S01]  /*01e0*/  IMAD.WIDE R14, R7, 0x4, R14 ;  /* 0x00000004070e7825 */ /* 0x001fe200078e020e */
[----:B------:R-:W-:-:S04]  /*01f0*/  IADD3 R7, PT, PT, R19, UR5, RZ ;  /* 0x0000000513077c10 */ /* 0x000fc8000fffe0ff */
[----:B------:R-:W2:Y:S01]  /*0200*/  LDG.E R20, desc[UR8][R14.64] ;  /* 0x000000080e147981 */ /* 0x000ea2000c1e1900 */
[----:B------:R-:W-:-:S04]  /*0210*/  IMAD.WIDE.U32 R12, R17, 0x4, R14 ;  /* 0x00000004110c7825 */ /* 0x000fc800078e000e */
[----:B-1----:R-:W-:Y:S01]  /*0220*/  IMAD.WIDE.U32 R4, R7, 0x4, R4 ;  /* 0x0000000407047825 */ /* 0x002fe200078e0004 */
[----:B------:R0:W3:Y:S03]  /*0230*/  LDG.E R23, desc[UR8][R12.64] ;  /* 0x000000080c177981 */ /* 0x0000e6000c1e1900 */
[C---:B------:R-:W-:Y:S01]  /*0240*/  IMAD.WIDE.U32 R8, R17.reuse, 0x4, R12 ;  /* 0x0000000411087825 */ /* 0x040fe200078e000c */
[----:B------:R-:W2:Y:S04]  /*0250*/  LDG.E R22, desc[UR8][R4.64] ;  /* 0x0000000804167981 */ /* 0x000ea8000c1e1900 */
[----:B------:R-:W3:Y:S01]  /*0260*/  LDG.E R24, desc[UR8][R4.64+0x4] ;  /* 0x0000040804187981 */ /* 0x000ee2000c1e1900 */
[----:B------:R-:W-:-:S03]  /*0270*/  IMAD.WIDE.U32 R10, R17, 0x4, R8 ;  /* 0x00000004110a7825 */ /* 0x000fc600078e0008 */
[----:B------:R1:W4:Y:S01]  /*0280*/  LDG.E R26, desc[UR8][R8.64] ;  /* 0x00000008081a7981 */ /* 0x000322000c1e1900 */
[----:B------:R-:W-:-:S03]  /*0290*/  IMAD.WIDE.U32 R6, R17, 0x4, R10 ;  /* 0x0000000411067825 */ /* 0x000fc600078e000a */
[----:B------:R-:W4:Y:S04]  /*02a0*/  LDG.E R25, desc[UR8][R4.64+0x8] ;  /* 0x0000080804197981 */ /* 0x000f28000c1e1900 */
[----:B------:R-:W4:Y:S01]  /*02b0*/  LDG.E R10, desc[UR8][R10.64] ;  /* 0x000000080a0a7981 */ /* 0x000f22000c1e1900 */
[----:B0-----:R-:W-:-:S03]  /*02c0*/  IMAD.WIDE.U32 R12, R17, 0x4, R6 ;  /* 0x00000004110c7825 */ /* 0x001fc600078e0006 */
[----:B------:R-:W4:Y:S01]  /*02d0*/  LDG.E R27, desc[UR8][R4.64+0xc] ;  /* 0x00000c08041b7981 */ /* 0x000f22000c1e1900 */
[----:B------:R-:W-:-:S03]  /*02e0*/  IMAD.WIDE.U32 R14, R17, 0x4, R12 ;  /* 0x00000004110e7825 */ /* 0x000fc600078e000c */
[----:B------:R-:W4:Y:S04]  /*02f0*/  LDG.E R7, desc[UR8][R6.64] ;  /* 0x0000000806077981 */ /* 0x000f28000c1e1900 */
[----:B------:R-:W4:Y:S01]  /*0300*/  LDG.E R28, desc[UR8][R4.64+0x10] ;  /* 0x00001008041c7981 */ /* 0x000f22000c1e1900 */
[----:B-1----:R-:W-:-:S03]  /*0310*/  IMAD.WIDE.U32 R8, R17, 0x4, R14 ;  /* 0x0000000411087825 */ /* 0x002fc600078e000e */
[----:B------:R-:W4:Y:S04]  /*0320*/  LDG.E R13, desc[UR8][R12.64] ;  /* 0x000000080c0d7981 */ /* 0x000f28000c1e1900 */
[----:B------:R-:W4:Y:S04]  /*0330*/  LDG.E R6, desc[UR8][R4.64+0x14] ;  /* 0x0000140804067981 */ /* 0x000f28000c1e1900 */
[----:B------:R-:W4:Y:S04]  /*0340*/  LDG.E R29, desc[UR8][R14.64] ;  /* 0x000000080e1d7981 */ /* 0x000f28000c1e1900 */
[----:B------:R-:W4:Y:S04]  /*0350*/  LDG.E R12, desc[UR8][R4.64+0x18] ;  /* 0x00001808040c7981 */ /* 0x000f28000c1e1900 */
[----:B------:R-:W4:Y:S04]  /*0360*/  LDG.E R11, desc[UR8][R4.64+0x1c] ;  /* 0x00001c08040b7981 */ /* 0x000f28000c1e1900 */
[----:B------:R-:W4:Y:S01]  /*0370*/  LDG.E R8, desc[UR8][R8.64] ;  /* 0x0000000808087981 */ /* 0x000f22000c1e1900 */
[----:B------:R-:W-:-:S06]  /*0380*/  UIADD3 UR5, UPT, UPT, UR5, 0x8, URZ ;  /* 0x0000000805057890 */ /* 0x000fcc000fffe0ff */
[----:B------:R-:W-:Y:S01]  /*0390*/  ISETP.NE.AND P0, PT, R18, UR5, PT ;  /* 0x0000000512007c0c */ /* 0x000fe2000bf05270 */
[----:B--2--5:R-:W-:-:S04]  /*03a0*/  FFMA R21, -R22, R20, R21 ;  /* 0x0000001416157223 */ /* 0x024fc80000000115 */
[----:B---3--:R-:W-:-:S04]  /*03b0*/  FFMA R24, -R24, R23, R21 ;  /* 0x0000001718187223 */ /* 0x008fc80000000115 */
[----:B----4-:R-:W-:-:S04]  /*03c0*/  FFMA R24, -R25, R26, R24 ;  /* 0x0000001a19187223 */ /* 0x010fc80000000118 */
[----:B------:R-:W-:-:S04]  /*03d0*/  FFMA R27, -R27, R10, R24 ;  /* 0x0000000a1b1b7223 */ /* 0x000fc80000000118 */
[----:B------:R-:W-:-:S04]  /*03e0*/  FFMA R7, -R28, R7, R27 ;  /* 0x000000071c077223 */ /* 0x000fc8000000011b */
[----:B------:R-:W-:-:S04]  /*03f0*/  FFMA R7, -R6, R13, R7 ;  /* 0x0000000d06077223 */ /* 0x000fc80000000107 */
[----:B------:R-:W-:-:S04]  /*0400*/  FFMA R12, -R12, R29, R7 ;  /* 0x0000001d0c0c7223 */ /* 0x000fc80000000107 */
[----:B------:R-:W-:Y:S01]  /*0410*/  FFMA R21, -R11, R8, R12 ;  /* 0x000000080b157223 */ /* 0x000fe2000000010c */
[----:B------:R-:W-:Y:S06]  /*0420*/  @P0 BRA `(.L_x_2) ;  /* 0xfffffffc00600947 */ /* 0x000fec000383ffff */
.L_x_1:
[----:B------:R-:W-:Y:S05]  /*0430*/  BRA.U !UP1, `(.L_x_0) ;  /* 0x0000000509047547 */ /* 0x000fea000b800000 */
[----:B------:R-:W-:-:S04]  /*0440*/  LOP3.LUT R5, R3, 0x7, RZ, 0xc0, !PT ;  /* 0x0000000703057812 */ /* 0x000fc800078ec0ff */
[C---:B------:R-:W-:Y:S02]  /*0450*/  IADD3 R4, PT, PT, R5.reuse, -0x1, RZ ;  /* 0xffffffff05047810 */ /* 0x040fe40007ffe0ff */
[----:B------:R-:W-:Y:S02]  /*0460*/  LOP3.LUT P0, RZ, R5, 0x3, RZ, 0xc0, !PT ;  /* 0x0000000305ff7812 */ /* 0x000fe4000780c0ff */
[----:B------:R-:W-:-:S13]  /*0470*/  ISETP.GE.U32.AND P1, PT, R4, 0x3, PT ;  /* 0x000000030400780c */ /* 0x000fda0003f26070 */
[----:B------:R-:W-:Y:S05]  /*0480*/  @!P1 BRA `(.L_x_3) ;  /* 0x00000000006c9947 */ /* 0x000fea0003800000 */
[----:B------:R-:W0:Y:S01]  /*0490*/  LDC.64 R6, c[0x0][0x3a0] ;  /* 0x0000e800ff067b82 */ /* 0x000e220000000a00 */
[----:B------:R-:W-:Y:S01]  /*04a0*/  IMAD R11, R18, R17, R2 ;  /* 0x00000011120b7224 */ /* 0x000fe200078e0202 */
[C---:B------:R-:W-:Y:S01]  /*04b0*/  IADD3 R10, P1, PT, R19.reuse, R18, RZ ;  /* 0x00000012130a7210 */ /* 0x040fe20007f3e0ff */
[----:B------:R-:W-:-:S05]  /*04c0*/  IMAD.IADD R15, R19, 0x1, R18 ;  /* 0x00000001130f7824 */ /* 0x000fca00078e0212 */
[----:B------:R-:W1:Y:S08]  /*04d0*/  LDC.64 R8, c[0x0][0x388] ;  /* 0x0000e200ff087b82 */ /* 0x000e700000000a00 */
[----:B------:R-:W2:Y:S01]  /*04e0*/  LDC.64 R4, c[0x0][0x388] ;  /* 0x0000e200ff047b82 */ /* 0x000ea20000000a00 */
[----:B0-----:R-:W-:Y:S01]  /*04f0*/  IMAD.WIDE R6, R11, 0x4, R6 ;  /* 0x000000040b067825 */ /* 0x001fe200078e0206 */
[----:B------:R-:W-:-:S03]  /*0500*/  IADD3.X R11, PT, PT, RZ, RZ, RZ, P1, !PT ;  /* 0x000000ffff0b7210 */ /* 0x000fc60000ffe4ff */
[----:B-1----:R-:W-:-:S04]  /*0510*/  IMAD.WIDE.U32 R14, R15, 0x4, R8 ;  /* 0x000000040f0e7825 */ /* 0x002fc800078e0008 */
[----:B------:R-:W-:Y:S02]  /*0520*/  IMAD.WIDE.U32 R8, R17, 0x4, R6 ;  /* 0x0000000411087825 */ /* 0x000fe400078e0006 */
[----:B------:R-:W3:Y:S01]  /*0530*/  LDG.E R14, desc[UR8][R14.64] ;  /* 0x000000080e0e7981 */ /* 0x000ee2000c1e1900 */
[----:B--2---:R-:W-:-:S03]  /*0540*/  LEA R4, P1, R10, R4, 0x2 ;  /* 0x000000040a047211 */ /* 0x004fc600078210ff */
[----:B------:R-:W3:Y:S01]  /*0550*/  LDG.E R6, desc[UR8][R6.64] ;  /* 0x0000000806067981 */ /* 0x000ee2000c1e1900 */
[----:B------:R-:W-:Y:S01]  /*0560*/  LEA.HI.X R5, R10, R5, R11, 0x2, P1 ;  /* 0x000000050a057211 */ /* 0x000fe200008f140b */
[C---:B------:R-:W-:Y:S02]  /*0570*/  IMAD.WIDE.U32 R10, R17.reuse, 0x4, R8 ;  /* 0x00000004110a7825 */ /* 0x040fe400078e0008 */
[----:B------:R-:W2:Y:S04]  /*0580*/  LDG.E R8, desc[UR8][R8.64] ;  /* 0x0000000808087981 */ /* 0x000ea8000c1e1900 */
[----:B------:R-:W2:Y:S01]  /*0590*/  LDG.E R23, desc[UR8][R4.64+0x4] ;  /* 0x0000040804177981 */ /* 0x000ea2000c1e1900 */
[----:B------:R-:W-:-:S03]  /*05a0*/  IMAD.WIDE.U32 R12, R17, 0x4, R10 ;  /* 0x00000004110c7825 */ /* 0x000fc600078e000a */
[----:B------:R-:W4:Y:S04]  /*05b0*/  LDG.E R10, desc[UR8][R10.64] ;  /* 0x000000080a0a7981 */ /* 0x000f28000c1e1900 */
[----:B------:R-:W4:Y:S04]  /*05c0*/  LDG.E R25, desc[UR8][R4.64+0x8] ;  /* 0x0000080804197981 */ /* 0x000f28000c1e1900 */
[----:B------:R-:W4:Y:S04]  /*05d0*/  LDG.E R12, desc[UR8][R12.64] ;  /* 0x000000080c0c7981 */ /* 0x000f28000c1e1900 */
[----:B------:R-:W4:Y:S01]  /*05e0*/  LDG.E R27, desc[UR8][R4.64+0xc] ;  /* 0x00000c08041b7981 */ /* 0x000f22000c1e1900 */
[----:B------:R-:W-:Y:S01]  /*05f0*/  IADD3 R18, PT, PT, R18, 0x4, RZ ;  /* 0x0000000412127810 */ /* 0x000fe20007ffe0ff */
[----:B---3-5:R-:W-:-:S04]  /*0600*/  FFMA R14, -R14, R6, R21 ;  /* 0x000000060e0e7223 */ /* 0x028fc80000000115 */
[----:B--2---:R-:W-:-:S04]  /*0610*/  FFMA R14, -R23, R8, R14 ;  /* 0x00000008170e7223 */ /* 0x004fc8000000010e */
[----:B----4-:R-:W-:-:S04]  /*0620*/  FFMA R14, -R25, R10, R14 ;  /* 0x0000000a190e7223 */ /* 0x010fc8000000010e */
[----:B------:R-:W-:-:S07]  /*0630*/  FFMA R21, -R27, R12, R14 ;  /* 0x0000000c1b157223 */ /* 0x000fce000000010e */
.L_x_3:
[----:B------:R-:W-:Y:S05]  /*0640*/  @!P0 BRA `(.L_x_0) ;  /* 0x0000000000808947 */ /* 0x000fea0003800000 */
[----:B------:R-:W-:-:S04]  /*0650*/  LOP3.LUT R4, R0, 0x3, RZ, 0xc0, !PT ;  /* 0x0000000300047812 */ /* 0x000fc800078ec0ff */
[----:B------:R-:W-:Y:S02]  /*0660*/  ISETP.NE.AND P1, PT, R4, 0x1, PT ;  /* 0x000000010400780c */ /* 0x000fe40003f25270 */
[----:B------:R-:W-:-:S04]  /*0670*/  LOP3.LUT R4, R0, 0x1, RZ, 0xc0, !PT ;  /* 0x0000000100047812 */ /* 0x000fc800078ec0ff */
[----:B------:R-:W-:-:S07]  /*0680*/  ISETP.NE.U32.AND P0, PT, R4, 0x1, PT ;  /* 0x000000010400780c */ /* 0x000fce0003f05070 */
[----:B------:R-:W0:Y:S01]  /*0690*/  @P1 LDC.64 R10, c[0x0][0x388] ;  /* 0x0000e200ff0a1b82 */ /* 0x000e220000000a00 */
[C---:B------:R-:W-:Y:S01]  /*06a0*/  @P1 IMAD.IADD R15, R19.reuse, 0x1, R18 ;  /* 0x00000001130f1824 */ /* 0x040fe200078e0212 */
[----:B------:R-:W-:-:S04]  /*06b0*/  @P1 IADD3 R14, P2, PT, R19, R18, RZ ;  /* 0x00000012130e1210 */ /* 0x000fc80007f5e0ff */
[----:B------:R-:W-:Y:S02]  /*06c0*/  @P1 IADD3.X R20, PT, PT, RZ, RZ, RZ, P2, !PT ;  /* 0x000000ffff141210 */ /* 0x000fe400017fe4ff */
[----:B------:R-:W1:Y:S08]  /*06d0*/  @P1 LDC.64 R12, c[0x0][0x3a0] ;  /* 0x0000e800ff0c1b82 */ /* 0x000e700000000a00 */
[----:B------:R-:W2:Y:S08]  /*06e0*/  @P1 LDC.64 R4, c[0x0][0x388] ;  /* 0x0000e200ff041b82 */ /* 0x000eb00000000a00 */
[----:B------:R-:W3:Y:S01]  /*06f0*/  @!P0 LDC.64 R6, c[0x0][0x388] ;  /* 0x0000e200ff068b82 */ /* 0x000ee20000000a00 */
[----:B0-----:R-:W-:-:S04]  /*0700*/  @P1 IMAD.WIDE.U32 R10, R15, 0x4, R10 ;  /* 0x000000040f0a1825 */ /* 0x001fc800078e000a */
[C---:B------:R-:W-:Y:S01]  /*0710*/  @P1 IMAD R15, R18.reuse, R17, R2 ;  /* 0x00000011120f1224 */ /* 0x040fe200078e0202 */
[----:B------:R-:W-:Y:S01]  /*0720*/  @P1 IADD3 R18, PT, PT, R18, 0x2, RZ ;  /* 0x0000000212121810 */ /* 0x000fe20007ffe0ff */
[----:B------:R-:W4:Y:S01]  /*0730*/  @P1 LDG.E R10, desc[UR8][R10.64] ;  /* 0x000000080a0a1981 */ /* 0x000f22000c1e1900 */
[----:B------:R-:W0:Y:S01]  /*0740*/  @!P0 LDC.64 R8, c[0x0][0x3a0] ;  /* 0x0000e800ff088b82 */ /* 0x000e220000000a00 */
[----:B-1----:R-:W-:Y:S01]  /*0750*/  @P1 IMAD.WIDE R12, R15, 0x4, R12 ;  /* 0x000000040f0c1825 */ /* 0x002fe200078e020c */
[----:B--2---:R-:W-:-:S03]  /*0760*/  @P1 LEA R4, P2, R14, R4, 0x2 ;  /* 0x000000040e041211 */ /* 0x004fc600078410ff */
[----:B------:R-:W-:Y:S02]  /*0770*/  @!P0 IMAD.IADD R19, R19, 0x1, R18 ;  /* 0x0000000113138824 */ /* 0x000fe400078e0212 */
[----:B------:R-:W-:Y:S01]  /*0780*/  @!P0 IMAD R23, R18, R17, R2 ;  /* 0x0000001112178224 */ /* 0x000fe200078e0202 */
[----:B------:R-:W-:Y:S01]  /*0790*/  @P1 LEA.HI.X R5, R14, R5, R20, 0x2, P2 ;  /* 0x000000050e051211 */ /* 0x000fe200010f1414 */
[----:B------:R-:W-:Y:S01]  /*07a0*/  @P1 IMAD.WIDE.U32 R14, R17, 0x4, R12 ;  /* 0x00000004110e1825 */ /* 0x000fe200078e000c */
[----:B------:R-:W4:Y:S03]  /*07b0*/  @P1 LDG.E R18, desc[UR8][R12.64] ;  /* 0x000000080c121981 */ /* 0x000f26000c1e1900 */
[----:B---3--:R-:W-:Y:S01]  /*07c0*/  @!P0 IMAD.WIDE.U32 R6, R19, 0x4, R6 ;  /* 0x0000000413068825 */ /* 0x008fe200078e0006 */
[----:B------:R-:W2:Y:S04]  /*07d0*/  @P1 LDG.E R5, desc[UR8][R4.64+0x4] ;  /* 0x0000040804051981 */ /* 0x000ea8000c1e1900 */
[----:B------:R-:W2:Y:S01]  /*07e0*/  @P1 LDG.E R14, desc[UR8][R14.64] ;  /* 0x000000080e0e1981 */ /* 0x000ea2000c1e1900 */
[----:B0-----:R-:W-:-:S03]  /*07f0*/  @!P0 IMAD.WIDE R8, R23, 0x4, R8 ;  /* 0x0000000417088825 */ /* 0x001fc600078e0208 */
[----:B------:R-:W3:Y:S04]  /*0800*/  @!P0 LDG.E R6, desc[UR8][R6.64] ;  /* 0x0000000806068981 */ /* 0x000ee8000c1e1900 */
[----:B------:R-:W3:Y:S01]  /*0810*/  @!P0 LDG.E R8, desc[UR8][R8.64] ;  /* 0x0000000808088981 */ /* 0x000ee2000c1e1900 */
[----:B----45:R-:W-:-:S04]  /*0820*/  @P1 FFMA R10, -R10, R18, R21 ;  /* 0x000000120a0a1223 */ /* 0x030fc80000000115 */
[----:B--2---:R-:W-:-:S04]  /*0830*/  @P1 FFMA R21, -R5, R14, R10 ;  /* 0x0000000e05151223 */ /* 0x004fc8000000010a */
[----:B---3--:R-:W-:-:S07]  /*0840*/  @!P0 FFMA R21, -R6, R8, R21 ;  /* 0x0000000806158223 */ /* 0x008fce0000000115 */
.L_x_0:
[----:B------:R-:W0:Y:S01]  /*0850*/  LDC.64 R4, c[0x0][0x3a0] ;  /* 0x0000e800ff047b82 */ /* 0x000e220000000a00 */
[----:B------:R-:W-:Y:S01]  /*0860*/  UIADD3 UR4, UPT, UPT, UR4, 0x1, URZ ;  /* 0x0000000104047890 */ /* 0x000fe2000fffe0ff */
[----:B------:R-:W-:Y:S02]  /*0870*/  IADD3 R3, PT, PT, R3, 0x1, RZ ;  /* 0x0000000103037810 */ /* 0x000fe40007ffe0ff */
[----:B------:R-:W-:-:S03]  /*0880*/  IADD3 R0, PT, PT, R0, 0x1, RZ ;  /* 0x0000000100007810 */ /* 0x000fc60007ffe0ff */
[----:B------:R-:W-:Y:S01]  /*0890*/  ISETP.NE.AND P0, PT, R17, UR4, PT ;  /* 0x0000000411007c0c */ /* 0x000fe2000bf05270 */
[----:B0-----:R-:W-:-:S05]  /*08a0*/  IMAD.WIDE R4, R16, 0x4, R4 ;  /* 0x0000000410047825 */ /* 0x001fca00078e0204 */
[----:B-----5:R1:W-:Y:S07]  /*08b0*/  STG.E desc[UR8][R4.64], R21 ;  /* 0x0000001504007986 */ /* 0x0203ee000c101908 */
[----:B------:R-:W-:Y:S05]  /*08c0*/  @P0 BRA `(.L_x_4) ;  /* 0xfffffff400fc0947 */ /* 0x000fea000383ffff */
[----:B------:R-:W-:Y:S01]  /*08d0*/  PRMT R6, RZ, 0x7610, R6 ;  /* 0x00007610ff067816 */ /* 0x000fe20000000006 */
[----:B------:R-:W0:Y:S01]  /*08e0*/  LDCU UR5, c[0x0][0x3a8] ;  /* 0x00007500ff0577ac */ /* 0x000e220008000800 */
[----:B------:R-:W-:Y:S01]  /*08f0*/  PRMT R7, RZ, 0x7610, R7 ;  /* 0x00007610ff077816 */ /* 0x000fe20000000007 */
[----:B------:R-:W-:-:S06]  /*0900*/  UMOV UR4, URZ ;  /* 0x000000ff00047c82 */ /* 0x000fcc0008000000 */
.L_x_11:
[----:B--2---:R-:W2:Y:S01]  /*0910*/  LDC R3, c[0x0][0x3a8] ;  /* 0x0000ea00ff037b82 */ /* 0x004ea20000000800 */
[----:B0-----:R-:W-:-:S07]  /*0920*/  UIADD3 UR6, UPT, UPT, UR5, -0x1, URZ ;  /* 0xffffffff05067890 */ /* 0x001fce000fffe0ff */
[----:B-1----:R-:W0:Y:S01]  /*0930*/  LDC.64 R4, c[0x0][0x3a0] ;  /* 0x0000e800ff047b82 */ /* 0x002e220000000a00 */
[----:B--2---:R-:W-:-:S04]  /*0940*/  IMAD R9, R3, UR6, RZ ;  /* 0x0000000603097c24 */ /* 0x004fc8000f8e02ff */
[----:B------:R-:W-:-:S04]  /*0950*/  IMAD.IADD R8, R2, 0x1, R9 ;  /* 0x0000000102087824 */ /* 0x000fc800078e0209 */
[----:B0-----:R-:W-:-:S05]  /*0960*/  IMAD.WIDE R4, R8, 0x4, R4 ;  /* 0x0000000408047825 */ /* 0x001fca00078e0204 */
[----:B------:R0:W5:Y:S01]  /*0970*/  LDG.E R23, desc[UR8][R4.64] ;  /* 0x0000000804177981 */ /* 0x000162000c1e1900 */
[----:B------:R-:W-:Y:S01]  /*0980*/  ISETP.LE.AND P0, PT, R3, UR5, PT ;  /* 0x0000000503007c0c */ /* 0x000fe2000bf03270 */
[----:B------:R-:W-:Y:S01]  /*0990*/  UMOV UR7, UR5 ;  /* 0x0000000500077c82 */ /* 0x000fe20008000000 */
[----:B------:R-:W-:-:S11]  /*09a0*/  UMOV UR5, UR6 ;  /* 0x0000000600057c82 */ /* 0x000fd60008000000 */
[----:B0-----:R-:W-:Y:S05]  /*09b0*/  @P0 BRA `(.L_x_5) ;  /* 0x0000000400ac0947 */ /* 0x001fea0003800000 */
[----:B------:R-:W-:Y:S01]  /*09c0*/  UIADD3 UR6, UPT, UPT, UR4, -0x1, URZ ;  /* 0xffffffff04067890 */ /* 0x000fe2000fffe0ff */
[----:B------:R-:W-:-:S03]  /*09d0*/  MOV R20, UR7 ;  /* 0x0000000700147c02 */ /* 0x000fc60008000f00 */
[----:B------:R-:W-:-:S09]  /*09e0*/  UISETP.GE.U32.AND UP0, UPT, UR6, 0x7, UPT ;  /* 0x000000070600788c */ /* 0x000fd2000bf06070 */
[----:B------:R-:W-:Y:S05]  /*09f0*/  BRA.U !UP0, `(.L_x_6) ;  /* 0x0000000108b87547 */ /* 0x000fea000b800000 */
[----:B------:R-:W-:Y:S01]  /*0a00*/  ULOP3.LUT UR6, UR4, 0xfffffff8, URZ, 0xc0, !UPT ;  /* 0xfffffff804067892 */ /* 0x000fe2000f8ec0ff */
[----:B------:R-:W-:Y:S01]  /*0a10*/  IMAD R22, R3, UR7, R2 ;  /* 0x0000000703167c24 */ /* 0x000fe2000f8e0202 */
[----:B------:R-:W-:Y:S01]  /*0a20*/  IADD3 R0, PT, PT, R9, UR7, RZ ;  /* 0x0000000709007c10 */ /* 0x000fe2000fffe0ff */
[----:B------:R-:W-:Y:S01]  /*0a30*/  IMAD.U32 R20, RZ, RZ, UR7 ;  /* 0x00000007ff147e24 */ /* 0x000fe2000f8e00ff */
[----:B------:R-:W-:-:S12]  /*0a40*/  UIADD3 UR6, UPT, UPT, -UR6, URZ, URZ ;  /* 0x000000ff06067290 */ /* 0x000fd8000fffe1ff */
.L_x_7:
[----:B------:R-:W0:Y:S08]  /*0a50*/  LDC.64 R4, c[0x0][0x390] ;  /* 0x0000e400ff047b82 */ /* 0x000e300000000a00 */
[----:B------:R-:W1:Y:S01]  /*0a60*/  LDC.64 R18, c[0x0][0x380] ;  /* 0x0000e000ff127b82 */ /* 0x000e620000000a00 */
[----:B0-----:R-:W-:-:S05]  /*0a70*/  IMAD.WIDE R4, R0, 0x4, R4 ;  /* 0x0000000400047825 */ /* 0x001fca00078e0204 */
[----:B------:R-:W2:Y:S01]  /*0a80*/  LDG.E R27, desc[UR8][R4.64] ;  /* 0x00000008041b7981 */ /* 0x000ea2000c1e1900 */
[----:B-1----:R-:W-:-:S03]  /*0a90*/  IMAD.WIDE R18, R22, 0x4, R18 ;  /* 0x0000000416127825 */ /* 0x002fc600078e0212 */
[----:B------:R-:W3:Y:S04]  /*0aa0*/  LDG.E R24, desc[UR8][R4.64+0x4] ;  /* 0x0000040804187981 */ /* 0x000ee8000c1e1900 */
[----:B------:R0:W2:Y:S04]  /*0ab0*/  LDG.E R26, desc[UR8][R18.64] ;  /* 0x00000008121a7981 */ /* 0x0000a8000c1e1900 */
[----:B------:R-:W4:Y:S04]  /*0ac0*/  LDG.E R28, desc[UR8][R4.64+0x8] ;  /* 0x00000808041c7981 */ /* 0x000f28000c1e1900 */
[----:B------:R-:W4:Y:S01]  /*0ad0*/  LDG.E R29, desc[UR8][R4.64+0xc] ;  /* 0x00000c08041d7981 */ /* 0x000f22000c1e1900 */
[----:B0-----:R-:W-:-:S05]  /*0ae0*/  IMAD.WIDE.U32 R18, R3, 0x4, R18 ;  /* 0x0000000403127825 */ /* 0x001fca00078e0012 */
[----:B------:R0:W3:Y:S01]  /*0af0*/  LDG.E R21, desc[UR8][R18.64] ;  /* 0x0000000812157981 */ /* 0x0000e2000c1e1900 */
[----:B------:R-:W-:-:S05]  /*0b00*/  IMAD.WIDE.U32 R10, R3, 0x4, R18 ;  /* 0x00000004030a7825 */ /* 0x000fca00078e0012 */
[----:B------:R1:W4:Y:S01]  /*0b10*/  LDG.E R25, desc[UR8][R10.64] ;  /* 0x000000080a197981 */ /* 0x000322000c1e1900 */
[----:B------:R-:W-:-:S04]  /*0b20*/  IMAD.WIDE.U32 R12, R3, 0x4, R10 ;  /* 0x00000004030c7825 */ /* 0x000fc800078e000a */
[C---:B------:R-:W-:Y:S02]  /*0b30*/  IMAD.WIDE.U32 R14, R3.reuse, 0x4, R12 ;  /* 0x00000004030e7825 */ /* 0x040fe400078e000c */
[----:B------:R-:W4:Y:S02]  /*0b40*/  LDG.E R12, desc[UR8][R12.64] ;  /* 0x000000080c0c7981 */ /* 0x000f24000c1e1900 */
[C---:B------:R-:W-:Y:S02]  /*0b50*/  IMAD.WIDE.U32 R16, R3.reuse, 0x4, R14 ;  /* 0x0000000403107825 */ /* 0x040fe400078e000e */
[----:B------:R-:W4:Y:S02]  /*0b60*/  LDG.E R14, desc[UR8][R14.64] ;  /* 0x000000080e0e7981 */ /* 0x000f24000c1e1900 */
[C---:B0-----:R-:W-:Y:S02]  /*0b70*/  IMAD.WIDE.U32 R18, R3.reuse, 0x4, R16 ;  /* 0x0000000403127825 */ /* 0x041fe400078e0010 */
[----:B------:R-:W4:Y:S04]  /*0b80*/  LDG.E R13, desc[UR8][R4.64+0x14] ;  /* 0x00001408040d7981 */ /* 0x000f28000c1e1900 */
[----:B------:R-:W4:Y:S01]  /*0b90*/  LDG.E R16, desc[UR8][R16.64] ;  /* 0x0000000810107981 */ /* 0x000f22000c1e1900 */
[----:B-1----:R-:W-:-:S03]  /*0ba0*/  IMAD.WIDE.U32 R10, R3, 0x4, R18 ;  /* 0x00000004030a7825 */ /* 0x002fc600078e0012 */
[----:B------:R-:W4:Y:S04]  /*0bb0*/  LDG.E R15, desc[UR8][R4.64+0x18] ;  /* 0x00001808040f7981 */ /* 0x000f28000c1e1900 */
[----:B------:R-:W4:Y:S04]  /*0bc0*/  LDG.E R10, desc[UR8][R10.64] ;  /* 0x000000080a0a7981 */ /* 0x000f28000c1e1900 */
[----:B------:R-:W4:Y:S01]  /*0bd0*/  LDG.E R17, desc[UR8][R4.64+0x1c] ;  /* 0x00001c0804117981 */ /* 0x000f22000c1e1900 */
[----:B--2--5:R-:W-:-:S03]  /*0be0*/  FFMA R27, -R27, R26, R23 ;  /* 0x0000001a1b1b7223 */ /* 0x024fc60000000117 */
[----:B------:R-:W2:Y:S04]  /*0bf0*/  LDG.E R23, desc[UR8][R4.64+0x10] ;  /* 0x0000100804177981 */ /* 0x000ea8000c1e1900 */
[----:B------:R-:W2:Y:S01]  /*0c00*/  LDG.E R26, desc[UR8][R18.64] ;  /* 0x00000008121a7981 */ /* 0x000ea2000c1e1900 */
[----:B---3--:R-:W-:Y:S01]  /*0c10*/  FFMA R21, -R24, R21, R27 ;  /* 0x0000001518157223 */ /* 0x008fe2000000011b */
[----:B------:R-:W-:-:S03]  /*0c20*/  UIADD3 UR6, UPT, UPT, UR6, 0x8, URZ ;  /* 0x0000000806067890 */ /* 0x000fc6000fffe0ff */
[----:B----4-:R-:W-:Y:S01]  /*0c30*/  FFMA R28, -R28, R25, R21 ;  /* 0x000000191c1c7223 */ /* 0x010fe20000000115 */
[----:B------:R-:W-:-:S03]  /*0c40*/  UISETP.NE.AND UP0, UPT, UR6, URZ, UPT ;  /* 0x000000ff0600728c */ /* 0x000fc6000bf05270 */
[----:B------:R-:W-:Y:S01]  /*0c50*/  FFMA R12, -R29, R12, R28 ;  /* 0x0000000c1d0c7223 */ /* 0x000fe2000000011c */
[----:B------:R-:W-:Y:S02]  /*0c60*/  IADD3 R20, PT, PT, R20, 0x8, RZ ;  /* 0x0000000814147810 */ /* 0x000fe40007ffe0ff */
[----:B------:R-:W-:Y:S02]  /*0c70*/  IADD3 R0, PT, PT, R0, 0x8, RZ ;  /* 0x0000000800007810 */ /* 0x000fe40007ffe0ff */
[----:B------:R-:W-:Y:S01]  /*0c80*/  LEA R22, R3, R22, 0x3 ;  /* 0x0000001603167211 */ /* 0x000fe200078e18ff */
[----:B--2---:R-:W-:-:S04]  /*0c90*/  FFMA R12, -R23, R14, R12 ;  /* 0x0000000e170c7223 */ /* 0x004fc8000000010c */
[----:B------:R-:W-:-:S04]  /*0ca0*/  FFMA R12, -R13, R16, R12 ;  /* 0x000000100d0c7223 */ /* 0x000fc8000000010c */
[----:B------:R-:W-:-:S04]  /*0cb0*/  FFMA R12, -R15, R26, R12 ;  /* 0x0000001a0f0c7223 */ /* 0x000fc8000000010c */
[----:B------:R-:W-:Y:S01]  /*0cc0*/  FFMA R23, -R17, R10, R12 ;  /* 0x0000000a11177223 */ /* 0x000fe2000000010c */
[----:B------:R-:W-:Y:S06]  /*0cd0*/  BRA.U UP0, `(.L_x_7) ;  /* 0xfffffffd005c7547 */ /* 0x000fec000b83ffff */
.L_x_6:
[----:B------:R-:W-:-:S09]  /*0ce0*/  ULOP3.LUT UP0, URZ, UR4, 0x7, URZ, 0xc0, !UPT ;  /* 0x0000000704ff7892 */ /* 0x000fd2000f80c0ff */
[----:B------:R-:W-:Y:S05]  /*0cf0*/  BRA.U !UP0, `(.L_x_5) ;  /* 0x0000000108dc7547 */ /* 0x000fea000b800000 */
[----:B------:R-:W-:-:S04]  /*0d00*/  LOP3.LUT R4, R7, 0x7, RZ, 0xc0, !PT ;  /* 0x0000000707047812 */ /* 0x000fc800078ec0ff */
[C---:B------:R-:W-:Y:S01]  /*0d10*/  LOP3.LUT P1, RZ, R4.reuse, 0x3, RZ, 0xc0, !PT ;  /* 0x0000000304ff7812 */ /* 0x040fe2000782c0ff */
[----:B------:R-:W-:-:S05]  /*0d20*/  VIADD R0, R4, 0xffffffff ;  /* 0xffffffff04007836 */ /* 0x000fca0000000000 */
[----:B------:R-:W-:-:S13]  /*0d30*/  ISETP.GE.U32.AND P0, PT, R0, 0x3, PT ;  /* 0x000000030000780c */ /* 0x000fda0003f06070 */
[----:B------:R-:W-:Y:S05]  /*0d40*/  @!P0 BRA `(.L_x_8) ;  /* 0x0000000000588947 */ /* 0x000fea0003800000 */
[----:B------:R-:W0:Y:S01]  /*0d50*/  LDC.64 R14, c[0x0][0x380] ;  /* 0x0000e000ff0e7b82 */ /* 0x000e220000000a00 */
[----:B------:R-:W-:Y:S01]  /*0d60*/  IMAD R13, R20, R3, R2 ;  /* 0x00000003140d7224 */ /* 0x000fe200078e0202 */
[----:B------:R-:W-:-:S06]  /*0d70*/  IADD3 R11, PT, PT, R9, R20, RZ ;  /* 0x00000014090b7210 */ /* 0x000fcc0007ffe0ff */
[----:B------:R-:W1:Y:S01]  /*0d80*/  LDC.64 R4, c[0x0][0x390] ;  /* 0x0000e400ff047b82 */ /* 0x000e620000000a00 */
[----:B0-----:R-:W-:-:S04]  /*0d90*/  IMAD.WIDE R14, R13, 0x4, R14 ;  /* 0x000000040d0e7825 */ /* 0x001fc800078e020e */
[----:B------:R-:W-:Y:S02]  /*0da0*/  IMAD.WIDE.U32 R16, R3, 0x4, R14 ;  /* 0x0000000403107825 */ /* 0x000fe400078e000e */
[----:B------:R-:W2:Y:S02]  /*0db0*/  LDG.E R14, desc[UR8][R14.64] ;  /* 0x000000080e0e7981 */ /* 0x000ea4000c1e1900 */
[----:B-1----:R-:W-:-:S04]  /*0dc0*/  IMAD.WIDE R4, R11, 0x4, R4 ;  /* 0x000000040b047825 */ /* 0x002fc800078e0204 */
[C---:B------:R-:W-:Y:S01]  /*0dd0*/  IMAD.WIDE.U32 R10, R3.reuse, 0x4, R16 ;  /* 0x00000004030a7825 */ /* 0x040fe200078e0010 */
[----:B------:R-:W2:Y:S04]  /*0de0*/  LDG.E R0, desc[UR8][R4.64] ;  /* 0x0000000804007981 */ /* 0x000ea8000c1e1900 */
[----:B------:R-:W3:Y:S01]  /*0df0*/  LDG.E R16, desc[UR8][R16.64] ;  /* 0x0000000810107981 */ /* 0x000ee2000c1e1900 */
[----:B------:R-:W-:-:S03]  /*0e00*/  IMAD.WIDE.U32 R12, R3, 0x4, R10 ;  /* 0x00000004030c7825 */ /* 0x000fc600078e000a */
[----:B------:R-:W3:Y:S04]  /*0e10*/  LDG.E R19, desc[UR8][R4.64+0x4] ;  /* 0x0000040804137981 */ /* 0x000ee8000c1e1900 */
[----:B------:R-:W4:Y:S04]  /*0e20*/  LDG.E R18, desc[UR8][R10.64] ;  /* 0x000000080a127981 */ /* 0x000f28000c1e1900 */
[----:B------:R-:W4:Y:S04]  /*0e30*/  LDG.E R21, desc[UR8][R4.64+0x8] ;  /* 0x0000080804157981 */ /* 0x000f28000c1e1900 */
[----:B------:R-:W4:Y:S04]  /*0e40*/  LDG.E R25, desc[UR8][R4.64+0xc] ;  /* 0x00000c0804197981 */ /* 0x000f28000c1e1900 */
[----:B------:R-:W4:Y:S01]  /*0e50*/  LDG.E R12, desc[UR8][R12.64] ;  /* 0x000000080c0c7981 */ /* 0x000f22000c1e1900 */
[----:B------:R-:W-:Y:S01]  /*0e60*/  IADD3 R20, PT, PT, R20, 0x4, RZ ;  /* 0x0000000414147810 */ /* 0x000fe20007ffe0ff */
[----:B--2--5:R-:W-:-:S04]  /*0e70*/  FFMA R0, -R0, R14, R23 ;  /* 0x0000000e00007223 */ /* 0x024fc80000000117 */
[----:B---3--:R-:W-:-:S04]  /*0e80*/  FFMA R0, -R19, R16, R0 ;  /* 0x0000001013007223 */ /* 0x008fc80000000100 */
[----:B----4-:R-:W-:-:S04]  /*0e90*/  FFMA R0, -R21, R18, R0 ;  /* 0x0000001215007223 */ /* 0x010fc80000000100 */
[----:B------:R-:W-:-:S07]  /*0ea0*/  FFMA R23, -R25, R12, R0 ;  /* 0x0000000c19177223 */ /* 0x000fce0000000100 */
.L_x_8:
[----:B------:R-:W-:Y:S05]  /*0eb0*/  @!P1 BRA `(.L_x_5) ;  /* 0x00000000006c9947 */ /* 0x000fea0003800000 */
[----:B------:R-:W-:-:S04]  /*0ec0*/  LOP3.LUT R0, R6, 0x3, RZ, 0xc0, !PT ;  /* 0x0000000306007812 */ /* 0x000fc800078ec0ff */
[----:B------:R-:W-:Y:S02]  /*0ed0*/  ISETP.NE.AND P0, PT, R0, 0x1, PT ;  /* 0x000000010000780c */ /* 0x000fe40003f05270 */
[----:B------:R-:W-:-:S04]  /*0ee0*/  LOP3.LUT R0, R6, 0x1, RZ, 0xc0, !PT ;  /* 0x0000000106007812 */ /* 0x000fc800078ec0ff */
[----:B------:R-:W-:-:S07]  /*0ef0*/  ISETP.NE.U32.AND P1, PT, R0, 0x1, PT ;  /* 0x000000010000780c */ /* 0x000fce0003f25070 */
[----:B------:R-:W0:Y:S01]  /*0f00*/  @P0 LDC.64 R12, c[0x0][0x380] ;  /* 0x0000e000ff0c0b82 */ /* 0x000e220000000a00 */
[C---:B------:R-:W-:Y:S01]  /*0f10*/  @P0 IMAD R19, R20.reuse, R3, R2 ;  /* 0x0000000314130224 */ /* 0x040fe200078e0202 */
[----:B------:R-:W-:Y:S01]  /*0f20*/  @P0 IADD3 R17, PT, PT, R9, R20, RZ ;  /* 0x0000001409110210 */ /* 0x000fe20007ffe0ff */
[----:B------:R-:W-:-:S04]  /*0f30*/  @P0 VIADD R20, R20, 0x2 ;  /* 0x0000000214140836 */ /* 0x000fc80000000000 */
[----:B------:R-:W-:Y:S01]  /*0f40*/  @!P1 IMAD R21, R20, R3, R2 ;  /* 0x0000000314159224 */ /* 0x000fe200078e0202 */
[----:B------:R-:W1:Y:S08]  /*0f50*/  @P0 LDC.64 R14, c[0x0][0x390] ;  /* 0x0000e400ff0e0b82 */ /* 0x000e700000000a00 */
[----:B------:R-:W2:Y:S08]  /*0f60*/  @!P1 LDC.64 R10, c[0x0][0x390] ;  /* 0x0000e400ff0a9b82 */ /* 0x000eb00000000a00 */
[----:B------:R-:W3:Y:S01]  /*0f70*/  @!P1 LDC.64 R4, c[0x0][0x380] ;  /* 0x0000e000ff049b82 */ /* 0x000ee20000000a00 */
[----:B0-----:R-:W-:Y:S01]  /*0f80*/  @P0 IMAD.WIDE R12, R19, 0x4, R12 ;  /* 0x00000004130c0825 */ /* 0x001fe200078e020c */
[----:B------:R-:W-:-:S04]  /*0f90*/  @!P1 IADD3 R19, PT, PT, R9, R20, RZ ;  /* 0x0000001409139210 */ /* 0x000fc80007ffe0ff */
[----:B------:R-:W4:Y:S01]  /*0fa0*/  @P0 LDG.E R18, desc[UR8][R12.64] ;  /* 0x000000080c120981 */ /* 0x000f22000c1e1900 */
[----:B-1----:R-:W-:-:S04]  /*0fb0*/  @P0 IMAD.WIDE R14, R17, 0x4, R14 ;  /* 0x00000004110e0825 */ /* 0x002fc800078e020e */
[----:B------:R-:W-:Y:S01]  /*0fc0*/  @P0 IMAD.WIDE.U32 R16, R3, 0x4, R12 ;  /* 0x0000000403100825 */ /* 0x000fe200078e000c */
[----:B------:R-:W4:Y:S03]  /*0fd0*/  @P0 LDG.E R0, desc[UR8][R14.64] ;  /* 0x000000080e000981 */ /* 0x000f26000c1e1900 */
[----:B--2---:R-:W-:Y:S01]  /*0fe0*/  @!P1 IMAD.WIDE R10, R19, 0x4, R10 ;  /* 0x00000004130a9825 */ /* 0x004fe200078e020a */
[----:B------:R-:W2:Y:S04]  /*0ff0*/  @P0 LDG.E R3, desc[UR8][R14.64+0x4] ;  /* 0x000004080e030981 */ /* 0x000ea8000c1e1900 */
[----:B------:R-:W2:Y:S01]  /*1000*/  @P0 LDG.E R16, desc[UR8][R16.64] ;  /* 0x0000000810100981 */ /* 0x000ea2000c1e1900 */
[----:B---3--:R-:W-:-:S03]  /*1010*/  @!P1 IMAD.WIDE R4, R21, 0x4, R4 ;  /* 0x0000000415049825 */ /* 0x008fc600078e0204 */
[----:B------:R-:W3:Y:S04]  /*1020*/  @!P1 LDG.E R10, desc[UR8][R10.64] ;  /* 0x000000080a0a9981 */ /* 0x000ee8000c1e1900 */
[----:B------:R-:W3:Y:S01]  /*1030*/  @!P1 LDG.E R4, desc[UR8][R4.64] ;  /* 0x0000000804049981 */ /* 0x000ee2000c1e1900 */
[----:B----45:R-:W-:-:S04]  /*1040*/  @P0 FFMA R0, -R0, R18, R23 ;  /* 0x0000001200000223 */ /* 0x030fc80000000117 */
[----:B--2---:R-:W-:-:S04]  /*1050*/  @P0 FFMA R23, -R3, R16, R0 ;  /* 0x0000001003170223 */ /* 0x004fc80000000100 */
[----:B---3--:R-:W-:-:S07]  /*1060*/  @!P1 FFMA R23, -R10, R4, R23 ;  /* 0x000000040a179223 */ /* 0x008fce0000000117 */
.L_x_5:
[----:B------:R-:W0:Y:S01]  /*1070*/  LDC.64 R4, c[0x0][0x390] ;  /* 0x0000e400ff047b82 */ /* 0x000e220000000a00 */
[----:B------:R-:W-:Y:S02]  /*1080*/  USHF.R.S32.HI UR6, URZ, 0x1f, UR7 ;  /* 0x0000001fff067899 */ /* 0x000fe40008011407 */
[----:B------:R-:W-:-:S04]  /*1090*/  IADD3 R0, P0, PT, R9, UR7, RZ ;  /* 0x0000000709007c10 */ /* 0x000fc8000ff1e0ff */
[----:B------:R-:W-:Y:S02]  /*10a0*/  LEA.HI.X.SX32 R9, R9, UR6, 0x1, P0 ;  /* 0x0000000609097c11 */ /* 0x000fe400080f0eff */
[----:B0-----:R-:W-:-:S04]  /*10b0*/  LEA R4, P0, R0, R4, 0x2 ;  /* 0x0000000400047211 */ /* 0x001fc800078010ff */
[----:B------:R-:W-:-:S05]  /*10c0*/  LEA.HI.X R5, R0, R5, R9, 0x2, P0 ;  /* 0x0000000500057211 */ /* 0x000fca00000f1409 */
[----:B------:R-:W2:Y:S01]  /*10d0*/  LDG.E R12, desc[UR8][R4.64+-0x4] ;  /* 0xfffffc08040c7981 */ /* 0x000ea2000c1e1900 */
[----:B------:R-:W-:Y:S01]  /*10e0*/  BSSY.RECONVERGENT B0, `(.L_x_9) ;  /* 0x000000d000007945 */ /* 0x000fe20003800200 */
[----:B--2---:R-:W0:Y:S08]  /*10f0*/  MUFU.RCP R0, R12 ;  /* 0x0000000c00007308 */ /* 0x004e300000001000 */
[----:B-----5:R-:W1:Y:S01]  /*1100*/  FCHK P0, R23, R12 ;  /* 0x0000000c17007302 */ /* 0x020e620000000000 */
[----:B0-----:R-:W-:-:S04]  /*1110*/  FFMA R3, -R12, R0, 1 ;  /* 0x3f8000000c037423 */ /* 0x001fc80000000100 */
[----:B------:R-:W-:-:S04]  /*1120*/  FFMA R0, R0, R3, R0 ;  /* 0x0000000300007223 */ /* 0x000fc80000000000 */
[----:B------:R-:W-:-:S04]  /*1130*/  FFMA R3, R0, R23, RZ ;  /* 0x0000001700037223 */ /* 0x000fc800000000ff */
[----:B------:R-:W-:-:S04]  /*1140*/  FFMA R10, -R12, R3, R23 ;  /* 0x000000030c0a7223 */ /* 0x000fc80000000117 */
[----:B------:R-:W-:Y:S01]  /*1150*/  FFMA R3, R0, R10, R3 ;  /* 0x0000000a00037223 */ /* 0x000fe20000000003 */
[----:B-1----:R-:W-:Y:S06]  /*1160*/  @!P0 BRA `(.L_x_10) ;  /* 0x0000000000108947 */ /* 0x002fec0003800000 */
[----:B------:R-:W-:Y:S02]  /*1170*/  MOV R3, R23 ;  /* 0x0000001700037202 */ /* 0x000fe40000000f00 */
[----:B------:R-:W-:-:S07]  /*1180*/  MOV R4, 0x11a0 ;  /* 0x000011a000047802 */ /* 0x000fce0000000f00 */
[----:B------:R-:W-:Y:S05]  /*1190*/  CALL.REL.NOINC `($__internal_0_$__cuda_sm3x_div_rn_noftz_f32_slowpath) ;  /* 0x00000000002c7944 */ /* 0x000fea0003c00000 */
[----:B------:R-:W-:-:S07]  /*11a0*/  MOV R3, R0 ;  /* 0x0000000000037202 */ /* 0x000fce0000000f00 */
.L_x_10:
[----:B------:R-:W-:Y:S05]  /*11b0*/  BSYNC.RECONVERGENT B0 ;  /* 0x0000000000007941 */ /* 0x000fea0003800200 */
.L_x_9:
[----:B------:R-:W0:Y:S01]  /*11c0*/  LDC.64 R4, c[0x0][0x380] ;  /* 0x0000e000ff047b82 */ /* 0x000e220000000a00 */
[----:B------:R-:W-:Y:S01]  /*11d0*/  UISETP.GT.U32.AND UP0, UPT, UR7, 0x1, UPT ;  /* 0x000000010700788c */ /* 0x000fe2000bf04070 */
[----:B------:R-:W-:Y:S01]  /*11e0*/  VIADD R7, R7, 0x1 ;  /* 0x0000000107077836 */ /* 0x000fe20000000000 */
[----:B------:R-:W-:Y:S01]  /*11f0*/  IADD3 R6, PT, PT, R6, 0x1, RZ ;  /* 0x0000000106067810 */ /* 0x000fe20007ffe0ff */
[----:B------:R-:W-:Y:S01]  /*1200*/  UIADD3 UR4, UPT, UPT, UR4, 0x1, URZ ;  /* 0x0000000104047890 */ /* 0x000fe2000fffe0ff */
[----:B0-----:R-:W-:-:S05]  /*1210*/  IMAD.WIDE R8, R8, 0x4, R4 ;  /* 0x0000000408087825 */ /* 0x001fca00078e0204 */
[----:B------:R2:W-:Y:S01]  /*1220*/  STG.E desc[UR8][R8.64], R3 ;  /* 0x0000000308007986 */ /* 0x0005e2000c101908 */
[----:B------:R-:W-:Y:S05]  /*1230*/  BRA.U UP0, `(.L_x_11) ;  /* 0xfffffff500b47547 */ /* 0x000fea000b83ffff */
[----:B------:R-:W-:Y:S05]  /*1240*/  EXIT ;  /* 0x000000000000794d */ /* 0x000fea0003800000 */
        .weak           $__internal_0_$__cuda_sm3x_div_rn_noftz_f32_slowpath
        .type           $__internal_0_$__cuda_sm3x_div_rn_noftz_f32_slowpath,@function
        .size           $__internal_0_$__cuda_sm3x_div_rn_noftz_f32_slowpath,(.L_x_47 - $__internal_0_$__cuda_sm3x_div_rn_noftz_f32_slowpath)
$__internal_0_$__cuda_sm3x_div_rn_noftz_f32_slowpath:
[--C-:B------:R-:W-:Y:S01]  /*1250*/  SHF.R.U32.HI R5, RZ, 0x17, R12.reuse ;  /* 0x00000017ff057819 */ /* 0x100fe2000001160c */
[----:B------:R-:W-:Y:S01]  /*1260*/  BSSY.RECONVERGENT B1, `(.L_x_12) ;  /* 0x0000064000017945 */ /* 0x000fe20003800200 */
[----:B------:R-:W-:Y:S01]  /*1270*/  SHF.R.U32.HI R0, RZ, 0x17, R3 ;  /* 0x00000017ff007819 */ /* 0x000fe20000011603 */
[----:B------:R-:W-:Y:S01]  /*1280*/  IMAD.MOV.U32 R10, RZ, RZ, R12 ;  /* 0x000000ffff0a7224 */ /* 0x000fe200078e000c */
[----:B------:R-:W-:Y:S02]  /*1290*/  LOP3.LUT R15, R5, 0xff, RZ, 0xc0, !PT ;  /* 0x000000ff050f7812 */ /* 0x000fe400078ec0ff */
[----:B------:R-:W-:Y:S02]  /*12a0*/  LOP3.LUT R14, R0, 0xff, RZ, 0xc0, !PT ;  /* 0x000000ff000e7812 */ /* 0x000fe400078ec0ff */
[----:B------:R-:W-:Y:S02]  /*12b0*/  IADD3 R11, PT, PT, R15, -0x1, RZ ;  /* 0xffffffff0f0b7810 */ /* 0x000fe40007ffe0ff */
[----:B------:R-:W-:-:S02]  /*12c0*/  IADD3 R9, PT, PT, R14, -0x1, RZ ;  /* 0xffffffff0e097810 */ /* 0x000fc40007ffe0ff */
[----:B------:R-:W-:-:S04]  /*12d0*/  ISETP.GT.U32.AND P0, PT, R11, 0xfd, PT ;  /* 0x000000fd0b00780c */ /* 0x000fc80003f04070 */
[----:B------:R-:W-:-:S13]  /*12e0*/  ISETP.GT.U32.OR P0, PT, R9, 0xfd, P0 ;  /* 0x000000fd0900780c */ /* 0x000fda0000704470 */
[----:B------:R-:W-:Y:S01]  /*12f0*/  @!P0 MOV R5, RZ ;  /* 0x000000ff00058202 */ /* 0x000fe20000000f00 */
[----:B------:R-:W-:Y:S06]  /*1300*/  @!P0 BRA `(.L_x_13) ;  /* 0x0000000000608947 */ /* 0x000fec0003800000 */
[----:B------:R-:W-:Y:S02]  /*1310*/  FSETP.GTU.FTZ.AND P0, PT, |R3|, +INF , PT ;  /* 0x7f8000000300780b */ /* 0x000fe40003f1c200 */
[----:B------:R-:W-:Y:S02]  /*1320*/  FSETP.GTU.FTZ.AND P1, PT, |R12|, +INF , PT ;  /* 0x7f8000000c00780b */ /* 0x000fe40003f3c200 */
[----:B------:R-:W-:Y:S02]  /*1330*/  MOV R0, R12 ;  /* 0x0000000c00007202 */ /* 0x000fe40000000f00 */
[----:B------:R-:W-:-:S13]  /*1340*/  PLOP3.LUT P0, PT, P0, P1, PT, 0xf8, 0x8f ;  /* 0x00000000008f781c */ /* 0x000fda0000703f70 */
[----:B------:R-:W-:Y:S05]  /*1350*/  @P0 BRA `(.L_x_14) ;  /* 0x00000004004c0947 */ /* 0x000fea0003800000 */
[----:B------:R-:W-:-:S13]  /*1360*/  LOP3.LUT P0, RZ, R10, 0x7fffffff, R3, 0xc8, !PT ;  /* 0x7fffffff0aff7812 */ /* 0x000fda000780c803 */
[----:B------:R-:W-:Y:S05]  /*1370*/  @!P0 BRA `(.L_x_15) ;  /* 0x00000004003c8947 */ /* 0x000fea0003800000 */
[C---:B------:R-:W-:Y:S02]  /*1380*/  FSETP.NEU.FTZ.AND P2, PT, |R3|.reuse, +INF , PT ;  /* 0x7f8000000300780b */ /* 0x040fe40003f5d200 */
[----:B------:R-:W-:Y:S02]  /*1390*/  FSETP.NEU.FTZ.AND P1, PT, |R0|, +INF , PT ;  /* 0x7f8000000000780b */ /* 0x000fe40003f3d200 */
[----:B------:R-:W-:-:S11]  /*13a0*/  FSETP.NEU.FTZ.AND P0, PT, |R3|, +INF , PT ;  /* 0x7f8000000300780b */ /* 0x000fd60003f1d200 */
[----:B------:R-:W-:Y:S05]  /*13b0*/  @!P1 BRA !P2, `(.L_x_15) ;  /* 0x00000004002c9947 */ /* 0x000fea0005000000 */
[----:B------:R-:W-:-:S04]  /*13c0*/  LOP3.LUT P2, RZ, R3, 0x7fffffff, RZ, 0xc0, !PT ;  /* 0x7fffffff03ff7812 */ /* 0x000fc8000784c0ff */
[----:B------:R-:W-:-:S13]  /*13d0*/  PLOP3.LUT P1, PT, P1, P2, PT, 0x2f, 0xf2 ;  /* 0x0000000000f2781c */ /* 0x000fda0000f24577 */
[----:B------:R-:W-:Y:S05]  /*13e0*/  @P1 BRA `(.L_x_16) ;  /* 0x0000000400181947 */ /* 0x000fea0003800000 */
[----:B------:R-:W-:-:S04]  /*13f0*/  LOP3.LUT P1, RZ, R10, 0x7fffffff, RZ, 0xc0, !PT ;  /* 0x7fffffff0aff7812 */ /* 0x000fc8000782c0ff */
[----:B------:R-:W-:-:S13]  /*1400*/  PLOP3.LUT P0, PT, P0, P1, PT, 0x2f, 0xf2 ;  /* 0x0000000000f2781c */ /* 0x000fda0000702577 */
[----:B------:R-:W-:Y:S05]  /*1410*/  @P0 BRA `(.L_x_17) ;  /* 0x0000000400000947 */ /* 0x000fea0003800000 */
[----:B------:R-:W-:Y:S02]  /*1420*/  ISETP.GE.AND P0, PT, R9, RZ, PT ;  /* 0x000000ff0900720c */ /* 0x000fe40003f06270 */
[----:B------:R-:W-:-:S11]  /*1430*/  ISETP.GE.AND P1, PT, R11, RZ, PT ;  /* 0x000000ff0b00720c */ /* 0x000fd60003f26270 */
[----:B------:R-:W-:Y:S01]  /*1440*/  @P0 MOV R5, RZ ;  /* 0x000000ff00050202 */ /* 0x000fe20000000f00 */
[----:B------:R-:W-:Y:S02]  /*1450*/  @!P0 IMAD.MOV.U32 R5, RZ, RZ, -0x40 ;  /* 0xffffffc0ff058424 */ /* 0x000fe400078e00ff */
[----:B------:R-:W-:Y:S01]  /*1460*/  @!P0 FFMA R3, R3, 1.84467440737095516160e+19, RZ ;  /* 0x5f80000003038823 */ /* 0x000fe200000000ff */
[----:B------:R-:W-:Y:S02]  /*1470*/  @!P1 FFMA R10, R0, 1.84467440737095516160e+19, RZ ;  /* 0x5f800000000a9823 */ /* 0x000fe400000000ff */
[----:B------:R-:W-:-:S07]  /*1480*/  @!P1 IADD3 R5, PT, PT, R5, 0x40, RZ ;  /* 0x0000004005059810 */ /* 0x000fce0007ffe0ff */
.L_x_13:
[----:B------:R-:W-:Y:S01]  /*1490*/  LEA R9, R15, 0xc0800000, 0x17 ;  /* 0xc08000000f097811 */ /* 0x000fe200078eb8ff */
[----:B------:R-:W-:Y:S03]  /*14a0*/  BSSY.RECONVERGENT B2, `(.L_x_18) ;  /* 0x0000036000027945 */ /* 0x000fe60003800200 */
[----:B------:R-:W-:Y:S02]  /*14b0*/  IADD3 R9, PT, PT, -R9, R10, RZ ;  /* 0x0000000a09097210 */ /* 0x000fe40007ffe1ff */
[----:B------:R-:W-:Y:S02]  /*14c0*/  IADD3 R10, PT, PT, R14, -0x7f, RZ ;  /* 0xffffff810e0a7810 */ /* 0x000fe40007ffe0ff */
[----:B------:R-:W0:Y:S01]  /*14d0*/  MUFU.RCP R11, R9 ;  /* 0x00000009000b7308 */ /* 0x000e220000001000 */
[----:B------:R-:W-:Y:S02]  /*14e0*/  FADD.FTZ R13, -R9, -RZ ;  /* 0x800000ff090d7221 */ /* 0x000fe40000010100 */
[C---:B------:R-:W-:Y:S01]  /*14f0*/  IMAD R0, R10.reuse, -0x800000, R3 ;  /* 0xff8000000a007824 */ /* 0x040fe200078e0203 */
[----:B------:R-:W-:-:S05]  /*1500*/  IADD3 R10, PT, PT, R10, 0x7f, -R15 ;  /* 0x0000007f0a0a7810 */ /* 0x000fca0007ffe80f */
[----:B------:R-:W-:Y:S02]  /*1510*/  IMAD.IADD R10, R10, 0x1, R5 ;  /* 0x000000010a0a7824 */ /* 0x000fe400078e0205 */
[----:B0-----:R-:W-:-:S04]  /*1520*/  FFMA R12, R11, R13, 1 ;  /* 0x3f8000000b0c7423 */ /* 0x001fc8000000000d */
[----:B------:R-:W-:-:S04]  /*1530*/  FFMA R14, R11, R12, R11 ;  /* 0x0000000c0b0e7223 */ /* 0x000fc8000000000b */
[----:B------:R-:W-:-:S04]  /*1540*/  FFMA R3, R0, R14, RZ ;  /* 0x0000000e00037223 */ /* 0x000fc800000000ff */
[----:B------:R-:W-:-:S04]  /*1550*/  FFMA R12, R13, R3, R0 ;  /* 0x000000030d0c7223 */ /* 0x000fc80000000000 */
[----:B------:R-:W-:-:S04]  /*1560*/  FFMA R11, R14, R12, R3 ;  /* 0x0000000c0e0b7223 */ /* 0x000fc80000000003 */
[----:B------:R-:W-:-:S04]  /*1570*/  FFMA R12, R13, R11, R0 ;  /* 0x0000000b0d0c7223 */ /* 0x000fc80000000000 */
[----:B------:R-:W-:-:S05]  /*1580*/  FFMA R0, R14, R12, R11 ;  /* 0x0000000c0e007223 */ /* 0x000fca000000000b */
[----:B------:R-:W-:-:S04]  /*1590*/  SHF.R.U32.HI R3, RZ, 0x17, R0 ;  /* 0x00000017ff037819 */ /* 0x000fc80000011600 */
[----:B------:R-:W-:-:S04]  /*15a0*/  LOP3.LUT R3, R3, 0xff, RZ, 0xc0, !PT ;  /* 0x000000ff03037812 */ /* 0x000fc800078ec0ff */
[----:B------:R-:W-:-:S04]  /*15b0*/  IADD3 R9, PT, PT, R3, R10, RZ ;  /* 0x0000000a03097210 */ /* 0x000fc80007ffe0ff */
[----:B------:R-:W-:-:S04]  /*15c0*/  IADD3 R3, PT, PT, R9, -0x1, RZ ;  /* 0xffffffff09037810 */ /* 0x000fc80007ffe0ff */
[----:B------:R-:W-:-:S13]  /*15d0*/  ISETP.GE.U32.AND P0, PT, R3, 0xfe, PT ;  /* 0x000000fe0300780c */ /* 0x000fda0003f06070 */
[----:B------:R-:W-:Y:S05]  /*15e0*/  @!P0 BRA `(.L_x_19) ;  /* 0x0000000000808947 */ /* 0x000fea0003800000 */
[----:B------:R-:W-:-:S13]  /*15f0*/  ISETP.GT.AND P0, PT, R9, 0xfe, PT ;  /* 0x000000fe0900780c */ /* 0x000fda0003f04270 */
[----:B------:R-:W-:Y:S05]  /*1600*/  @P0 BRA `(.L_x_20) ;  /* 0x00000000006c0947 */ /* 0x000fea0003800000 */
[----:B------:R-:W-:-:S13]  /*1610*/  ISETP.GE.AND P0, PT, R9, 0x1, PT ;  /* 0x000000010900780c */ /* 0x000fda0003f06270 */
[----:B------:R-:W-:Y:S05]  /*1620*/  @P0 BRA `(.L_x_21) ;  /* 0x0000000000740947 */ /* 0x000fea0003800000 */
[----:B------:R-:W-:Y:S02]  /*1630*/  ISETP.GE.AND P0, PT, R9, -0x18, PT ;  /* 0xffffffe80900780c */ /* 0x000fe40003f06270 */
[----:B------:R-:W-:-:S11]  /*1640*/  LOP3.LUT R0, R0, 0x80000000, RZ, 0xc0, !PT ;  /* 0x8000000000007812 */ /* 0x000fd600078ec0ff */
[----:B------:R-:W-:Y:S05]  /*1650*/  @!P0 BRA `(.L_x_21) ;  /* 0x0000000000688947 */ /* 0x000fea0003800000 */
[CCC-:B------:R-:W-:Y:S01]  /*1660*/  FFMA.RZ R3, R14.reuse, R12.reuse, R11.reuse ;  /* 0x0000000c0e037223 */ /* 0x1c0fe2000000c00b */
[CCC-:B------:R-:W-:Y:S01]  /*1670*/  FFMA.RM R10, R14.reuse, R12.reuse, R11.reuse ;  /* 0x0000000c0e0a7223 */ /* 0x1c0fe2000000400b */
[C---:B------:R-:W-:Y:S02]  /*1680*/  ISETP.NE.AND P2, PT, R9.reuse, RZ, PT ;  /* 0x000000ff0900720c */ /* 0x040fe40003f45270 */
[----:B------:R-:W-:Y:S02]  /*1690*/  ISETP.NE.AND P1, PT, R9, RZ, PT ;  /* 0x000000ff0900720c */ /* 0x000fe40003f25270 */
[----:B------:R-:W-:Y:S01]  /*16a0*/  LOP3.LUT R5, R3, 0x7fffff, RZ, 0xc0, !PT ;  /* 0x007fffff03057812 */ /* 0x000fe200078ec0ff */
[----:B------:R-:W-:Y:S01]  /*16b0*/  FFMA.RP R3, R14, R12, R11 ;  /* 0x0000000c0e037223 */ /* 0x000fe2000000800b */
[----:B------:R-:W-:Y:S01]  /*16c0*/  IADD3 R12, PT, PT, R9, 0x20, RZ ;  /* 0x00000020090c7810 */ /* 0x000fe20007ffe0ff */
[----:B------:R-:W-:Y:S01]  /*16d0*/  IMAD.MOV R9, RZ, RZ, -R9 ;  /* 0x000000ffff097224 */ /* 0x000fe200078e0a09 */
[----:B------:R-:W-:-:S02]  /*16e0*/  LOP3.LUT R5, R5, 0x800000, RZ, 0xfc, !PT ;  /* 0x0080000005057812 */ /* 0x000fc400078efcff */
[----:B------:R-:W-:Y:S02]  /*16f0*/  FSETP.NEU.FTZ.AND P0, PT, R3, R10, PT ;  /* 0x0000000a0300720b */ /* 0x000fe40003f1d000 */
[----:B------:R-:W-:Y:S02]  /*1700*/  SHF.L.U32 R12, R5, R12, RZ ;  /* 0x0000000c050c7219 */ /* 0x000fe400000006ff */
[----:B------:R-:W-:Y:S02]  /*1710*/  SEL R10, R9, RZ, P2 ;  /* 0x000000ff090a7207 */ /* 0x000fe40001000000 */
[----:B------:R-:W-:Y:S02]  /*1720*/  ISETP.NE.AND P1, PT, R12, RZ, P1 ;  /* 0x000000ff0c00720c */ /* 0x000fe40000f25270 */
[----:B------:R-:W-:Y:S02]  /*1730*/  SHF.R.U32.HI R10, RZ, R10, R5 ;  /* 0x0000000aff0a7219 */ /* 0x000fe40000011605 */
[----:B------:R-:W-:-:S02]  /*1740*/  PLOP3.LUT P0, PT, P0, P1, PT, 0xf8, 0x8f ;  /* 0x00000000008f781c */ /* 0x000fc40000703f70 */
[----:B------:R-:W-:Y:S02]  /*1750*/  SHF.R.U32.HI R12, RZ, 0x1, R10 ;  /* 0x00000001ff0c7819 */ /* 0x000fe4000001160a */
[----:B------:R-:W-:-:S04]  /*1760*/  SEL R3, RZ, 0x1, !P0 ;  /* 0x00000001ff037807 */ /* 0x000fc80004000000 */
[----:B------:R-:W-:-:S04]  /*1770*/  LOP3.LUT R3, R3, 0x1, R12, 0xf8, !PT ;  /* 0x0000000103037812 */ /* 0x000fc800078ef80c */
[----:B------:R-:W-:-:S04]  /*1780*/  LOP3.LUT R3, R3, R10, RZ, 0xc0, !PT ;  /* 0x0000000a03037212 */ /* 0x000fc800078ec0ff */
[----:B------:R-:W-:-:S04]  /*1790*/  IADD3 R3, PT, PT, R12, R3, RZ ;  /* 0x000000030c037210 */ /* 0x000fc80007ffe0ff */
[----:B------:R-:W-:Y:S01]  /*17a0*/  LOP3.LUT R0, R3, R0, RZ, 0xfc, !PT ;  /* 0x0000000003007212 */ /* 0x000fe200078efcff */
[----:B------:R-:W-:Y:S06]  /*17b0*/  BRA `(.L_x_21) ;  /* 0x0000000000107947 */ /* 0x000fec0003800000 */
.L_x_20:
[----:B------:R-:W-:-:S04]  /*17c0*/  LOP3.LUT R0, R0, 0x80000000, RZ, 0xc0, !PT ;  /* 0x8000000000007812 */ /* 0x000fc800078ec0ff */
[----:B------:R-:W-:Y:S01]  /*17d0*/  LOP3.LUT R0, R0, 0x7f800000, RZ, 0xfc, !PT ;  /* 0x7f80000000007812 */ /* 0x000fe200078efcff */
[----:B------:R-:W-:Y:S06]  /*17e0*/  BRA `(.L_x_21) ;  /* 0x0000000000047947 */ /* 0x000fec0003800000 */
.L_x_19:
[----:B------:R-:W-:-:S07]  /*17f0*/  LEA R0, R10, R0, 0x17 ;  /* 0x000000000a007211 */ /* 0x000fce00078eb8ff */
.L_x_21:
[----:B------:R-:W-:Y:S05]  /*1800*/  BSYNC.RECONVERGENT B2 ;  /* 0x0000000000027941 */ /* 0x000fea0003800200 */
.L_x_18:
[----:B------:R-:W-:Y:S05]  /*1810*/  BRA `(.L_x_22) ;  /* 0x0000000000207947 */ /* 0x000fea0003800000 */
.L_x_17:
[----:B------:R-:W-:-:S04]  /*1820*/  LOP3.LUT R0, R10, 0x80000000, R3, 0x48, !PT ;  /* 0x800000000a007812 */ /* 0x000fc800078e4803 */
[----:B------:R-:W-:Y:S01]  /*1830*/  LOP3.LUT R0, R0, 0x7f800000, RZ, 0xfc, !PT ;  /* 0x7f80000000007812 */ /* 0x000fe200078efcff */
[----:B------:R-:W-:Y:S06]  /*1840*/  BRA `(.L_x_22) ;  /* 0x0000000000147947 */ /* 0x000fec0003800000 */
.L_x_16:
[----:B------:R-:W-:Y:S01]  /*1850*/  LOP3.LUT R0, R10, 0x80000000, R3, 0x48, !PT ;  /* 0x800000000a007812 */ /* 0x000fe200078e4803 */
[----:B------:R-:W-:Y:S06]  /*1860*/  BRA `(.L_x_22) ;  /* 0x00000000000c7947 */ /* 0x000fec0003800000 */
.L_x_15:
[----:B------:R-:W0:Y:S01]  /*1870*/  MUFU.RSQ R0, -QNAN ;  /* 0xffc0000000007908 */ /* 0x000e220000001400 */
[----:B------:R-:W-:Y:S05]  /*1880*/  BRA `(.L_x_22) ;  /* 0x0000000000047947 */ /* 0x000fea0003800000 */
.L_x_14:
[----:B------:R-:W-:-:S07]  /*1890*/  FADD.FTZ R0, R3, R0 ;  /* 0x0000000003007221 */ /* 0x000fce0000010000 */
.L_x_22:
[----:B------:R-:W-:Y:S05]  /*18a0*/  BSYNC.RECONVERGENT B1 ;  /* 0x0000000000017941 */ /* 0x000fea0003800200 */
.L_x_12:
[----:B------:R-:W-:-:S04]  /*18b0*/  HFMA2 R5, -RZ, RZ, 0, 0 ;  /* 0x00000000ff057431 */ /* 0x000fc800000001ff */
[----:B0-----:R-:W-:Y:S05]  /*18c0*/  RET.REL.NODEC R4 `(_Z11linearSolvePfS_S_S_S_i) ;  /* 0xffffffe404cc7950 */ /* 0x001fea0003c3ffff */
.L_x_23:
[----:B------:R-:W-:-:S00]  /*18d0*/  BRA `(.L_x_23) ;  /* 0xfffffffc00fc7947 */ /* 0x000fc0000383ffff */
[----:B------:R-:W-:-:S00]  /*18e0*/  NOP ;  /* 0x0000000000007918 */ /* 0x000fc00000000000 */
        /* <DEDUP_REMOVED lines=9> */
.L_x_47:


//--------------------- .text._Z16LUdecompose_CUDAPfS_S_ii --------------------------
	.section	.text._Z16LUdecompose_CUDAPfS_S_ii,"ax",@progbits
	.align	128
        .global         _Z16LUdecompose_CUDAPfS_S_ii
        .type           _Z16LUdecompose_CUDAPfS_S_ii,@function
        .size           _Z16LUdecompose_CUDAPfS_S_ii,(.L_x_48 - _Z16LUdecompose_CUDAPfS_S_ii)
        .other          _Z16LUdecompose_CUDAPfS_S_ii,@"STO_CUDA_ENTRY STV_DEFAULT"
_Z16LUdecompose_CUDAPfS_S_ii:
.text._Z16LUdecompose_CUDAPfS_S_ii:
[----:B------:R-:W-:Y:S01]  /*0000*/  LDC R1, c[0x0][0x37c] ;  /* 0x0000df00ff017b82 */ /* 0x000fe20000000800 */
[----:B------:R-:W0:Y:S07]  /*0010*/  S2R R0, SR_TID.X ;  /* 0x0000000000007919 */ /* 0x000e2e0000002100 */
[----:B------:R-:W0:Y:S08]  /*0020*/  S2UR UR4, SR_CTAID.X ;  /* 0x00000000000479c3 */ /* 0x000e300000002500 */
[----:B------:R-:W0:Y:S08]  /*0030*/  LDC R17, c[0x0][0x360] ;  /* 0x0000d800ff117b82 */ /* 0x000e300000000800 */
[----:B------:R-:W1:Y:S01]  /*0040*/  LDC.64 R2, c[0x0][0x398] ;  /* 0x0000e600ff027b82 */ /* 0x000e620000000a00 */
[----:B0-----:R-:W-:-:S05]  /*0050*/  IMAD R17, R17, UR4, R0 ;  /* 0x0000000411117c24 */ /* 0x001fca000f8e0200 */
[----:B-1----:R-:W-:-:S04]  /*0060*/  ISETP.GE.AND P0, PT, R17, R3, PT ;  /* 0x000000031100720c */ /* 0x002fc80003f06270 */
[----:B------:R-:W-:-:S13]  /*0070*/  ISETP.GE.OR P0, PT, R17, R2, !P0 ;  /* 0x000000021100720c */ /* 0x000fda0004706670 */
[----:B------:R-:W-:Y:S05]  /*0080*/  @P0 EXIT ;  /* 0x000000000000094d */ /* 0x000fea0003800000 */
[----:B------:R-:W0:Y:S01]  /*0090*/  LDC.64 R4, c[0x0][0x390] ;  /* 0x0000e400ff047b82 */ /* 0x000e220000000a00 */
[----:B------:R-:W1:Y:S01]  /*00a0*/  LDCU.64 UR6, c[0x0][0x358] ;  /* 0x00006b00ff0677ac */ /* 0x000e620008000a00 */
[----:B------:R-:W-:-:S05]  /*00b0*/  IMAD R0, R3, R2, RZ ;  /* 0x0000000203007224 */ /* 0x000fca00078e02ff */
[----:B------:R-:W-:-:S05]  /*00c0*/  IADD3 R15, PT, PT, R17, R0, RZ ;  /* 0x00000000110f7210 */ /* 0x000fca0007ffe0ff */
[----:B0-----:R-:W-:-:S05]  /*00d0*/  IMAD.WIDE R6, R15, 0x4, R4 ;  /* 0x000000040f067825 */ /* 0x001fca00078e0204 */
[----:B-1----:R0:W5:Y:S01]  /*00e0*/  LDG.E R14, desc[UR6][R6.64] ;  /* 0x00000006060e7981 */ /* 0x002162000c1e1900 */
[----:B------:R-:W-:-:S13]  /*00f0*/  ISETP.GE.AND P0, PT, R3, 0x1, PT ;  /* 0x000000010300780c */ /* 0x000fda0003f06270 */
[----:B0-----:R-:W-:Y:S05]  /*0100*/  @!P0 BRA `(.L_x_24) ;  /* 0x0000000400ac8947 */ /* 0x001fea0003800000 */
[C---:B------:R-:W-:Y:S01]  /*0110*/  ISETP.GE.U32.AND P2, PT, R3.reuse, 0x8, PT ;  /* 0x000000080300780c */ /* 0x040fe20003f46070 */
[----:B------:R-:W-:Y:S01]  /*0120*/  HFMA2 R23, -RZ, RZ, 0, 0 ;  /* 0x00000000ff177431 */ /* 0x000fe200000001ff */
[----:B------:R-:W-:-:S04]  /*0130*/  LOP3.LUT R26, R3, 0x7, RZ, 0xc0, !PT ;  /* 0x00000007031a7812 */ /* 0x000fc800078ec0ff */
[----:B------:R-:W-:-:S07]  /*0140*/  ISETP.NE.AND P1, PT, R26, RZ, PT ;  /* 0x000000ff1a00720c */ /* 0x000fce0003f25270 */
[----:B------:R-:W-:Y:S06]  /*0150*/  @!P2 BRA `(.L_x_25) ;  /* 0x0000000000c0a947 */ /* 0x000fec0003800000 */
[----:B------:R-:W0:Y:S01]  /*0160*/  LDCU.64 UR4, c[0x0][0x380] ;  /* 0x00007000ff0477ac */ /* 0x000e220008000a00 */
[----:B------:R-:W-:Y:S01]  /*0170*/  LOP3.LUT R23, R3, 0x7ffffff8, RZ, 0xc0, !PT ;  /* 0x7ffffff803177812 */ /* 0x000fe200078ec0ff */
[----:B------:R-:W-:Y:S01]  /*0180*/  IMAD.MOV.U32 R25, RZ, RZ, R17 ;  /* 0x000000ffff197224 */ /* 0x000fe200078e0011 */
[----:B------:R-:W-:Y:S02]  /*0190*/  MOV R16, R0 ;  /* 0x0000000000107202 */ /* 0x000fe40000000f00 */
[----:B------:R-:W-:Y:S01]  /*01a0*/  IADD3 R22, PT, PT, -R23, RZ, RZ ;  /* 0x000000ff17167210 */ /* 0x000fe20007ffe1ff */
[----:B0-----:R-:W-:-:S04]  /*01b0*/  UIADD3 UR4, UP0, UPT, UR4, 0x10, URZ ;  /* 0x0000001004047890 */ /* 0x001fc8000ff1e0ff */
[----:B------:R-:W-:-:S12]  /*01c0*/  UIADD3.X UR5, UPT, UPT, URZ, UR5, URZ, UP0, !UPT ;  /* 0x00000005ff057290 */ /* 0x000fd800087fe4ff */
.L_x_26:
[----:B------:R-:W0:Y:S01]  /*01d0*/  LDC.64 R18, c[0x0][0x388] ;  /* 0x0000e200ff127b82 */ /* 0x000e220000000a00 */
[----:B------:R-:W-:Y:S02]  /*01e0*/  MOV R6, UR4 ;  /* 0x0000000400067c02 */ /* 0x000fe40008000f00 */
[----:B------:R-:W-:-:S03]  /*01f0*/  MOV R7, UR5 ;  /* 0x0000000500077c02 */ /* 0x000fc60008000f00 */
[----:B------:R-:W-:-:S05]  /*0200*/  IMAD.WIDE R6, R16, 0x4, R6 ;  /* 0x0000000410067825 */ /* 0x000fca00078e0206 */
[----:B------:R-:W2:Y:S04]  /*0210*/  LDG.E R20, desc[UR6][R6.64+-0x10] ;  /* 0xfffff00606147981 */ /* 0x000ea8000c1e1900 */
[----:B------:R-:W3:Y:S04]  /*0220*/  LDG.E R24, desc[UR6][R6.64+-0xc] ;  /* 0xfffff40606187981 */ /* 0x000ee8000c1e1900 */
[----:B------:R-:W4:Y:S01]  /*0230*/  LDG.E R29, desc[UR6][R6.64+-0x8] ;  /* 0xfffff806061d7981 */ /* 0x000f22000c1e1900 */
[----:B0-----:R-:W-:-:S03]  /*0240*/  IMAD.WIDE R18, R25, 0x4, R18 ;  /* 0x0000000419127825 */ /* 0x001fc600078e0212 */
[----:B------:R-:W4:Y:S04]  /*0250*/  LDG.E R28, desc[UR6][R6.64+-0x4] ;  /* 0xfffffc06061c7981 */ /* 0x000f28000c1e1900 */
[----:B------:R0:W2:Y:S02]  /*0260*/  LDG.E R21, desc[UR6][R18.64] ;  /* 0x0000000612157981 */ /* 0x0000a4000c1e1900 */
[----:B0-----:R-:W-:-:S05]  /*0270*/  IMAD.WIDE R18, R2, 0x4, R18 ;  /* 0x0000000402127825 */ /* 0x001fca00078e0212 */
[----:B------:R2:W3:Y:S01]  /*0280*/  LDG.E R27, desc[UR6][R18.64] ;  /* 0x00000006121b7981 */ /* 0x0004e2000c1e1900 */
[----:B------:R-:W-:-:S04]  /*0290*/  IMAD.WIDE R10, R2, 0x4, R18 ;  /* 0x00000004020a7825 */ /* 0x000fc800078e0212 */
[C---:B------:R-:W-:Y:S02]  /*02a0*/  IMAD.WIDE R8, R2.reuse, 0x4, R10 ;  /* 0x0000000402087825 */ /* 0x040fe400078e020a */
[----:B------:R-:W4:Y:S02]  /*02b0*/  LDG.E R10, desc[UR6][R10.64] ;  /* 0x000000060a0a7981 */ /* 0x000f24000c1e1900 */
[C---:B------:R-:W-:Y:S02]  /*02c0*/  IMAD.WIDE R12, R2.reuse, 0x4, R8 ;  /* 0x00000004020c7825 */ /* 0x040fe400078e0208 */
[----:B------:R-:W4:Y:S04]  /*02d0*/  LDG.E R8, desc[UR6][R8.64] ;  /* 0x0000000608087981 */ /* 0x000f28000c1e1900 */
[----:B------:R-:W4:Y:S04]  /*02e0*/  LDG.E R11, desc[UR6][R6.64+0x8] ;  /* 0x00000806060b7981 */ /* 0x000f28000c1e1900 */
[----:B------:R-:W4:Y:S01]  /*02f0*/  LDG.E R9, desc[UR6][R6.64] ;  /* 0x0000000606097981 */ /* 0x000f22000c1e1900 */
[----:B--2--5:R-:W-:Y:S01]  /*0300*/  FFMA R18, -R21, R20, R14 ;  /* 0x0000001415127223 */ /* 0x024fe2000000010e */
[----:B------:R-:W-:-:S02]  /*0310*/  IMAD.WIDE R20, R2, 0x4, R12 ;  /* 0x0000000402147825 */ /* 0x000fc400078e020c */
[----:B------:R0:W2:Y:S02]  /*0320*/  LDG.E R14, desc[UR6][R12.64] ;  /* 0x000000060c0e7981 */ /* 0x0000a4000c1e1900 */
[----:B---3--:R-:W-:Y:S01]  /*0330*/  FFMA R27, -R27, R24, R18 ;  /* 0x000000181b1b7223 */ /* 0x008fe20000000112 */
[C---:B------:R-:W-:Y:S01]  /*0340*/  IMAD.WIDE R18, R2.reuse, 0x4, R20 ;  /* 0x0000000402127825 */ /* 0x040fe200078e0214 */
[----:B------:R-:W3:Y:S03]  /*0350*/  LDG.E R24, desc[UR6][R20.64] ;  /* 0x0000000614187981 */ /* 0x000ee6000c1e1900 */
[----:B0-----:R-:W-:Y:S01]  /*0360*/  IMAD.WIDE R12, R2, 0x4, R18 ;  /* 0x00000004020c7825 */ /* 0x001fe200078e0212 */
[----:B------:R-:W3:Y:S04]  /*0370*/  LDG.E R21, desc[UR6][R6.64+0x4] ;  /* 0x0000040606157981 */ /* 0x000ee8000c1e1900 */
[----:B------:R-:W3:Y:S04]  /*0380*/  LDG.E R20, desc[UR6][R6.64+0xc] ;  /* 0x00000c0606147981 */ /* 0x000ee8000c1e1900 */
[----:B------:R-:W3:Y:S04]  /*0390*/  LDG.E R13, desc[UR6][R12.64] ;  /* 0x000000060c0d7981 */ /* 0x000ee8000c1e1900 */
[----:B------:R-:W3:Y:S01]  /*03a0*/  LDG.E R6, desc[UR6][R18.64] ;  /* 0x0000000612067981 */ /* 0x000ee2000c1e1900 */
[----:B----4-:R-:W-:Y:S01]  /*03b0*/  FFMA R27, -R10, R29, R27 ;  /* 0x0000001d0a1b7223 */ /* 0x010fe2000000011b */
[----:B------:R-:W-:-:S03]  /*03c0*/  VIADD R22, R22, 0x8 ;  /* 0x0000000816167836 */ /* 0x000fc60000000000 */
[----:B------:R-:W-:Y:S02]  /*03d0*/  FFMA R27, -R8, R28, R27 ;  /* 0x0000001c081b7223 */ /* 0x000fe4000000011b */
[----:B------:R-:W-:Y:S02]  /*03e0*/  ISETP.NE.AND P2, PT, R22, RZ, PT ;  /* 0x000000ff1600720c */ /* 0x000fe40003f45270 */
[----:B------:R-:W-:Y:S02]  /*03f0*/  LEA R25, R2, R25, 0x3 ;  /* 0x0000001902197211 */ /* 0x000fe400078e18ff */
[----:B------:R-:W-:Y:S01]  /*0400*/  IADD3 R16, PT, PT, R16, 0x8, RZ ;  /* 0x0000000810107810 */ /* 0x000fe20007ffe0ff */
[----:B--2---:R-:W-:-:S04]  /*0410*/  FFMA R9, -R14, R9, R27 ;  /* 0x000000090e097223 */ /* 0x004fc8000000011b */
[----:B---3--:R-:W-:-:S04]  /*0420*/  FFMA R9, -R24, R21, R9 ;  /* 0x0000001518097223 */ /* 0x008fc80000000109 */
[----:B------:R-:W-:-:S04]  /*0430*/  FFMA R14, -R6, R11, R9 ;  /* 0x0000000b060e7223 */ /* 0x000fc80000000109 */
[----:B------:R-:W-:Y:S01]  /*0440*/  FFMA R14, -R13, R20, R14 ;  /* 0x000000140d0e7223 */ /* 0x000fe2000000010e */
[----:B------:R-:W-:Y:S06]  /*0450*/  @P2 BRA `(.L_x_26) ;  /* 0xfffffffc005c2947 */ /* 0x000fec000383ffff */
.L_x_25:
[----:B------:R-:W-:Y:S05]  /*0460*/  @!P1 BRA `(.L_x_24) ;  /* 0x0000000000d49947 */ /* 0x000fea0003800000 */
[----:B------:R-:W-:Y:S02]  /*0470*/  ISETP.GE.U32.AND P1, PT, R26, 0x4, PT ;  /* 0x000000041a00780c */ /* 0x000fe40003f26070 */
[----:B------:R-:W-:-:S04]  /*0480*/  LOP3.LUT R16, R3, 0x3, RZ, 0xc0, !PT ;  /* 0x0000000303107812 */ /* 0x000fc800078ec0ff */
[----:B------:R-:W-:-:S07]  /*0490*/  ISETP.NE.AND P2, PT, R16, RZ, PT ;  /* 0x000000ff1000720c */ /* 0x000fce0003f45270 */
[----:B------:R-:W-:Y:S06]  /*04a0*/  @!P1 BRA `(.L_x_27) ;  /* 0x0000000000589947 */ /* 0x000fec0003800000 */
[----:B------:R-:W0:Y:S01]  /*04b0*/  LDC.64 R12, c[0x0][0x388] ;  /* 0x0000e200ff0c7b82 */ /* 0x000e220000000a00 */
[----:B------:R-:W-:Y:S01]  /*04c0*/  IMAD R9, R23, R2, R17 ;  /* 0x0000000217097224 */ /* 0x000fe200078e0211 */
[----:B------:R-:W-:-:S06]  /*04d0*/  IADD3 R11, PT, PT, R0, R23, RZ ;  /* 0x00000017000b7210 */ /* 0x000fcc0007ffe0ff */
[----:B------:R-:W1:Y:S01]  /*04e0*/  LDC.64 R6, c[0x0][0x380] ;  /* 0x0000e000ff067b82 */ /* 0x000e620000000a00 */
[----:B0-----:R-:W-:-:S04]  /*04f0*/  IMAD.WIDE R12, R9, 0x4, R12 ;  /* 0x00000004090c7825 */ /* 0x001fc800078e020c */
[----:B------:R-:W-:Y:S02]  /*0500*/  IMAD.WIDE R18, R2, 0x4, R12 ;  /* 0x0000000402127825 */ /* 0x000fe400078e020c */
[----:B------:R-:W2:Y:S02]  /*0510*/  LDG.E R13, desc[UR6][R12.64] ;  /* 0x000000060c0d7981 */ /* 0x000ea4000c1e1900 */
[----:B-1----:R-:W-:-:S04]  /*0520*/  IMAD.WIDE R6, R11, 0x4, R6 ;  /* 0x000000040b067825 */ /* 0x002fc800078e0206 */
[C---:B------:R-:W-:Y:S01]  /*0530*/  IMAD.WIDE R8, R2.reuse, 0x4, R18 ;  /* 0x0000000402087825 */ /* 0x040fe200078e0212 */
[----:B------:R-:W2:Y:S04]  /*0540*/  LDG.E R20, desc[UR6][R6.64] ;  /* 0x0000000606147981 */ /* 0x000ea8000c1e1900 */
[----:B------:R-:W3:Y:S01]  /*0550*/  LDG.E R19, desc[UR6][R18.64] ;  /* 0x0000000612137981 */ /* 0x000ee2000c1e1900 */
[----:B------:R-:W-:-:S03]  /*0560*/  IMAD.WIDE R10, R2, 0x4, R8 ;  /* 0x00000004020a7825 */ /* 0x000fc600078e0208 */
[----:B------:R-:W3:Y:S04]  /*0570*/  LDG.E R21, desc[UR6][R6.64+0x4] ;  /* 0x0000040606157981 */ /* 0x000ee8000c1e1900 */
[----:B------:R-:W4:Y:S04]  /*0580*/  LDG.E R9, desc[UR6][R8.64] ;  /* 0x0000000608097981 */ /* 0x000f28000c1e1900 */
[----:B------:R-:W4:Y:S04]  /*0590*/  LDG.E R22, desc[UR6][R6.64+0x8] ;  /* 0x0000080606167981 */ /* 0x000f28000c1e1900 */
[----:B------:R-:W4:Y:S04]  /*05a0*/  LDG.E R11, desc[UR6][R10.64] ;  /* 0x000000060a0b7981 */ /* 0x000f28000c1e1900 */
[----:B------:R-:W4:Y:S01]  /*05b0*/  LDG.E R24, desc[UR6][R6.64+0xc] ;  /* 0x00000c0606187981 */ /* 0x000f22000c1e1900 */
[----:B------:R-:W-:-:S02]  /*05c0*/  VIADD R23, R23, 0x4 ;  /* 0x0000000417177836 */ /* 0x000fc40000000000 */
[----:B--2--5:R-:W-:-:S04]  /*05d0*/  FFMA R20, -R13, R20, R14 ;  /* 0x000000140d147223 */ /* 0x024fc8000000010e */
[----:B---3--:R-:W-:-:S04]  /*05e0*/  FFMA R20, -R19, R21, R20 ;  /* 0x0000001513147223 */ /* 0x008fc80000000114 */
[----:B----4-:R-:W-:-:S04]  /*05f0*/  FFMA R20, -R9, R22, R20 ;  /* 0x0000001609147223 */ /* 0x010fc80000000114 */
[----:B------:R-:W-:-:S07]  /*0600*/  FFMA R14, -R11, R24, R20 ;  /* 0x000000180b0e7223 */ /* 0x000fce0000000114 */
.L_x_27:
[----:B------:R-:W-:Y:S05]  /*0610*/  @!P2 BRA `(.L_x_24) ;  /* 0x000000000068a947 */ /* 0x000fea0003800000 */
[----:B------:R-:W0:Y:S01]  /*0620*/  LDC.64 R12, c[0x0][0x388] ;  /* 0x0000e200ff0c7b82 */ /* 0x000e220000000a00 */
[----:B------:R-:W-:Y:S02]  /*0630*/  ISETP.NE.AND P1, PT, R16, 0x1, PT ;  /* 0x000000011000780c */ /* 0x000fe40003f25270 */
[----:B------:R-:W-:-:S04]  /*0640*/  LOP3.LUT R16, R3, 0x1, RZ, 0xc0, !PT ;  /* 0x0000000103107812 */ /* 0x000fc800078ec0ff */
[----:B------:R-:W-:Y:S01]  /*0650*/  ISETP.NE.U32.AND P2, PT, R16, 0x1, PT ;  /* 0x000000011000780c */ /* 0x000fe20003f45070 */
[----:B------:R-:W1:Y:S06]  /*0660*/  LDC.64 R8, c[0x0][0x380] ;  /* 0x0000e000ff087b82 */ /* 0x000e6c0000000a00 */
[----:B------:R-:W-:Y:S02]  /*0670*/  @P1 IMAD R19, R23, R2, R17 ;  /* 0x0000000217131224 */ /* 0x000fe400078e0211 */
[----:B------:R-:W2:Y:S08]  /*0680*/  LDC.64 R10, c[0x0][0x388] ;  /* 0x0000e200ff0a7b82 */ /* 0x000eb00000000a00 */
[----:B------:R-:W3:Y:S01]  /*0690*/  LDC.64 R6, c[0x0][0x380] ;  /* 0x0000e000ff067b82 */ /* 0x000ee20000000a00 */
[----:B0-----:R-:W-:Y:S01]  /*06a0*/  @P1 IMAD.WIDE R12, R19, 0x4, R12 ;  /* 0x00000004130c1825 */ /* 0x001fe200078e020c */
[----:B------:R-:W-:-:S02]  /*06b0*/  @P1 IADD3 R19, PT, PT, R0, R23, RZ ;  /* 0x0000001700131210 */ /* 0x000fc40007ffe0ff */
[----:B------:R-:W-:-:S03]  /*06c0*/  @P1 IADD3 R23, PT, PT, R23, 0x2, RZ ;  /* 0x0000000217171810 */ /* 0x000fc60007ffe0ff */
[----:B-1----:R-:W-:-:S04]  /*06d0*/  @P1 IMAD.WIDE R8, R19, 0x4, R8 ;  /* 0x0000000413081825 */ /* 0x002fc800078e0208 */
[----:B------:R-:W-:Y:S01]  /*06e0*/  @!P2 IMAD R21, R23, R2, R17 ;  /* 0x000000021715a224 */ /* 0x000fe200078e0211 */
[----:B------:R-:W-:Y:S01]  /*06f0*/  @!P2 IADD3 R23, PT, PT, R0, R23, RZ ;  /* 0x000000170017a210 */ /* 0x000fe20007ffe0ff */
[----:B------:R-:W-:Y:S01]  /*0700*/  @P1 IMAD.WIDE R18, R2, 0x4, R12 ;  /* 0x0000000402121825 */ /* 0x000fe200078e020c */
[----:B------:R-:W4:Y:S04]  /*0710*/  @P1 LDG.E R16, desc[UR6][R8.64] ;  /* 0x0000000608101981 */ /* 0x000f28000c1e1900 */
[----:B------:R-:W4:Y:S01]  /*0720*/  @P1 LDG.E R13, desc[UR6][R12.64] ;  /* 0x000000060c0d1981 */ /* 0x000f22000c1e1900 */
[----:B--2---:R-:W-:-:S03]  /*0730*/  @!P2 IMAD.WIDE R10, R21, 0x4, R10 ;  /* 0x00000004150aa825 */ /* 0x004fc600078e020a */
[----:B------:R-:W2:Y:S01]  /*0740*/  @P1 LDG.E R19, desc[UR6][R18.64] ;  /* 0x0000000612131981 */ /* 0x000ea2000c1e1900 */
[----:B---3--:R-:W-:-:S03]  /*0750*/  @!P2 IMAD.WIDE R6, R23, 0x4, R6 ;  /* 0x000000041706a825 */ /* 0x008fc600078e0206 */
[----:B------:R-:W2:Y:S04]  /*0760*/  @P1 LDG.E R20, desc[UR6][R8.64+0x4] ;  /* 0x0000040608141981 */ /* 0x000ea8000c1e1900 */
[----:B------:R-:W3:Y:S04]  /*0770*/  @!P2 LDG.E R11, desc[UR6][R10.64] ;  /* 0x000000060a0ba981 */ /* 0x000ee8000c1e1900 */
[----:B------:R-:W3:Y:S01]  /*0780*/  @!P2 LDG.E R6, desc[UR6][R6.64] ;  /* 0x000000060606a981 */ /* 0x000ee2000c1e1900 */
[----:B----45:R-:W-:-:S04]  /*0790*/  @P1 FFMA R16, -R13, R16, R14 ;  /* 0x000000100d101223 */ /* 0x030fc8000000010e */
[----:B--2---:R-:W-:-:S04]  /*07a0*/  @P1 FFMA R14, -R19, R20, R16 ;  /* 0x00000014130e1223 */ /* 0x004fc80000000110 */
[----:B---3--:R-:W-:-:S07]  /*07b0*/  @!P2 FFMA R14, -R11, R6, R14 ;  /* 0x000000060b0ea223 */ /* 0x008fce000000010e */
.L_x_24:
[----:B------:R-:W0:Y:S01]  /*07c0*/  LDC.64 R6, c[0x0][0x388] ;  /* 0x0000e200ff067b82 */ /* 0x000e220000000a00 */
[----:B------:R-:W-:-:S04]  /*07d0*/  IMAD R8, R17, R2, RZ ;  /* 0x0000000211087224 */ /* 0x000fc800078e02ff */
[----:B------:R-:W-:-:S04]  /*07e0*/  IMAD.IADD R9, R8, 0x1, R3 ;  /* 0x0000000108097824 */ /* 0x000fc800078e0203 */
[----:B------:R-:W-:-:S04]  /*07f0*/  IMAD.WIDE R4, R9, 0x4, R4 ;  /* 0x0000000409047825 */ /* 0x000fc800078e0204 */
[----:B0-----:R-:W-:-:S05]  /*0800*/  IMAD.WIDE R10, R15, 0x4, R6 ;  /* 0x000000040f0a7825 */ /* 0x001fca00078e0206 */
[----:B-----5:R0:W-:Y:S04]  /*0810*/  STG.E desc[UR6][R10.64], R14 ;  /* 0x0000000e0a007986 */ /* 0x0201e8000c101906 */
[----:B------:R0:W5:Y:S01]  /*0820*/  LDG.E R19, desc[UR6][R4.64] ;  /* 0x0000000604137981 */ /* 0x000162000c1e1900 */
[----:B------:R-:W-:Y:S05]  /*0830*/  @!P0 BRA `(.L_x_28) ;  /* 0x00000004009c8947 */ /* 0x000fea0003800000 */
[C---:B------:R-:W-:Y:S02]  /*0840*/  ISETP.GE.U32.AND P0, PT, R3.reuse, 0x8, PT ;  /* 0x000000080300780c */ /* 0x040fe40003f06070 */
[----:B------:R-:W-:Y:S02]  /*0850*/  LOP3.LUT R26, R3, 0x7, RZ, 0xc0, !PT ;  /* 0x00000007031a7812 */ /* 0x000fe400078ec0ff */
[----:B------:R-:W-:Y:S02]  /*0860*/  MOV R21, RZ ;  /* 0x000000ff00157202 */ /* 0x000fe40000000f00 */
[----:B------:R-:W-:-:S07]  /*0870*/  ISETP.NE.AND P1, PT, R26, RZ, PT ;  /* 0x000000ff1a00720c */ /* 0x000fce0003f25270 */
[----:B------:R-:W-:Y:S06]  /*0880*/  @!P0 BRA `(.L_x_29) ;  /* 0x0000000000bc8947 */ /* 0x000fec0003800000 */
[----:B------:R-:W1:Y:S01]  /*0890*/  LDC R23, c[0x0][0x39c] ;  /* 0x0000e700ff177b82 */ /* 0x000e620000000800 */
[----:B------:R-:W2:Y:S01]  /*08a0*/  LDCU.64 UR4, c[0x0][0x380] ;  /* 0x00007000ff0477ac */ /* 0x000ea20008000a00 */
[----:B------:R-:W-:Y:S02]  /*08b0*/  LOP3.LUT R21, R3, 0x7ffffff8, RZ, 0xc0, !PT ;  /* 0x7ffffff803157812 */ /* 0x000fe400078ec0ff */
[----:B------:R-:W-:Y:S02]  /*08c0*/  MOV R20, R8 ;  /* 0x0000000800147202 */ /* 0x000fe40000000f00 */
[----:B------:R-:W-:Y:S01]  /*08d0*/  IADD3 R22, PT, PT, -R21, RZ, RZ ;  /* 0x000000ff15167210 */ /* 0x000fe20007ffe1ff */
[----:B--2---:R-:W-:-:S04]  /*08e0*/  UIADD3 UR4, UP0, UPT, UR4, 0x10, URZ ;  /* 0x0000001004047890 */ /* 0x004fc8000ff1e0ff */
[----:B------:R-:W-:-:S12]  /*08f0*/  UIADD3.X UR5, UPT, UPT, URZ, UR5, URZ, UP0, !UPT ;  /* 0x00000005ff057290 */ /* 0x000fd800087fe4ff */
.L_x_30:
[----:B0-----:R-:W-:Y:S01]  /*0900*/  MOV R5, UR5 ;  /* 0x0000000500057c02 */ /* 0x001fe20008000f00 */
[----:B------:R-:W-:Y:S02]  /*0910*/  IMAD.U32 R4, RZ, RZ, UR4 ;  /* 0x00000004ff047e24 */ /* 0x000fe4000f8e00ff */
[----:B-1----:R-:W-:-:S04]  /*0920*/  IMAD.WIDE R16, R23, 0x4, R6 ;  /* 0x0000000417107825 */ /* 0x002fc800078e0206 */
[----:B------:R-:W-:Y:S01]  /*0930*/  IMAD.WIDE R4, R20, 0x4, R4 ;  /* 0x0000000414047825 */ /* 0x000fe200078e0204 */
[----:B------:R0:W2:Y:S04]  /*0940*/  LDG.E R18, desc[UR6][R16.64] ;  /* 0x0000000610127981 */ /* 0x0000a8000c1e1900 */
[----:B------:R-:W2:Y:S04]  /*0950*/  LDG.E R27, desc[UR6][R4.64+-0x10] ;  /* 0xfffff006041b7981 */ /* 0x000ea8000c1e1900 */
[----:B------:R-:W3:Y:S01]  /*0960*/  LDG.E R25, desc[UR6][R4.64+-0xc] ;  /* 0xfffff40604197981 */ /* 0x000ee2000c1e1900 */
[----:B0-----:R-:W-:-:S03]  /*0970*/  IMAD.WIDE R16, R2, 0x4, R16 ;  /* 0x0000000402107825 */ /* 0x001fc600078e0210 */
[----:B------:R-:W4:Y:S04]  /*0980*/  LDG.E R29, desc[UR6][R4.64+-0x8] ;  /* 0xfffff806041d7981 */ /* 0x000f28000c1e1900 */
[----:B------:R-:W3:Y:S01]  /*0990*/  LDG.E R24, desc[UR6][R16.64] ;  /* 0x0000000610187981 */ /* 0x000ee2000c1e1900 */
[----:B------:R-:W-:-:S03]  /*09a0*/  IMAD.WIDE R12, R2, 0x4, R16 ;  /* 0x00000004020c7825 */ /* 0x000fc600078e0210 */
[----:B------:R-:W4:Y:S01]  /*09b0*/  LDG.E R28, desc[UR6][R4.64+-0x4] ;  /* 0xfffffc06041c7981 */ /* 0x000f22000c1e1900 */
[----:B------:R-:W-:-:S03]  /*09c0*/  IMAD.WIDE R10, R2, 0x4, R12 ;  /* 0x00000004020a7825 */ /* 0x000fc600078e020c */
[----:B------:R-:W4:Y:S01]  /*09d0*/  LDG.E R12, desc[UR6][R12.64] ;  /* 0x000000060c0c7981 */ /* 0x000f22000c1e1900 */
[----:B------:R-:W-:-:S03]  /*09e0*/  IMAD.WIDE R14, R2, 0x4, R10 ;  /* 0x00000004020e7825 */ /* 0x000fc600078e020a */
[----:B------:R2:W4:Y:S04]  /*09f0*/  LDG.E R10, desc[UR6][R10.64] ;  /* 0x000000060a0a7981 */ /* 0x000528000c1e1900 */
[----:B------:R-:W4:Y:S01]  /*0a00*/  LDG.E R13, desc[UR6][R4.64+0x8] ;  /* 0x00000806040d7981 */ /* 0x000f22000c1e1900 */
[----:B--2--5:R-:W-:Y:S01]  /*0a10*/  FFMA R11, -R18, R27, R19 ;  /* 0x0000001b120b7223 */ /* 0x024fe20000000113 */
[C---:B------:R-:W-:Y:S02]  /*0a20*/  IMAD.WIDE R18, R2.reuse, 0x4, R14 ;  /* 0x0000000402127825 */ /* 0x040fe400078e020e */
[----:B------:R0:W2:Y:S02]  /*0a30*/  LDG.E R27, desc[UR6][R14.64] ;  /* 0x000000060e1b7981 */ /* 0x0000a4000c1e1900 */
[----:B------:R-:W-:-:S04]  /*0a40*/  IMAD.WIDE R16, R2, 0x4, R18 ;  /* 0x0000000402107825 */ /* 0x000fc800078e0212 */
[----:B---3--:R-:W-:Y:S02]  /*0a50*/  FFMA R25, -R24, R25, R11 ;  /* 0x0000001918197223 */ /* 0x008fe4000000010b */
[----:B------:R-:W2:Y:S01]  /*0a60*/  LDG.E R11, desc[UR6][R4.64] ;  /* 0x00000006040b7981 */ /* 0x000ea2000c1e1900 */
[----:B0-----:R-:W-:-:S03]  /*0a70*/  IMAD.WIDE R14, R2, 0x4, R16 ;  /* 0x00000004020e7825 */ /* 0x001fc600078e0210 */
[----:B------:R-:W3:Y:S04]  /*0a80*/  LDG.E R24, desc[UR6][R18.64] ;  /* 0x0000000612187981 */ /* 0x000ee8000c1e1900 */
[----:B------:R-:W3:Y:S04]  /*0a90*/  LDG.E R15, desc[UR6][R14.64] ;  /* 0x000000060e0f7981 */ /* 0x000ee8000c1e1900 */
[----:B------:R-:W3:Y:S04]  /*0aa0*/  LDG.E R19, desc[UR6][R4.64+0x4] ;  /* 0x0000040604137981 */ /* 0x000ee8000c1e1900 */
[----:B------:R-:W3:Y:S04]  /*0ab0*/  LDG.E R18, desc[UR6][R4.64+0xc] ;  /* 0x00000c0604127981 */ /* 0x000ee8000c1e1900 */
[----:B------:R-:W3:Y:S01]  /*0ac0*/  LDG.E R4, desc[UR6][R16.64] ;  /* 0x0000000610047981 */ /* 0x000ee2000c1e1900 */
[----:B----4-:R-:W-:Y:S01]  /*0ad0*/  FFMA R25, -R12, R29, R25 ;  /* 0x0000001d0c197223 */ /* 0x010fe20000000119 */
[----:B------:R-:W-:-:S03]  /*0ae0*/  IADD3 R22, PT, PT, R22, 0x8, RZ ;  /* 0x0000000816167810 */ /* 0x000fc60007ffe0ff */
[----:B------:R-:W-:Y:S01]  /*0af0*/  FFMA R10, -R10, R28, R25 ;  /* 0x0000001c0a0a7223 */ /* 0x000fe20000000119 */
        /* <DEDUP_REMOVED lines=8> */
.L_x_29:
[----:B------:R-:W-:Y:S05]  /*0b80*/  @!P1 BRA `(.L_x_28) ;  /* 0x0000000000c89947 */ /* 0x000fea0003800000 */
[----:B------:R-:W-:Y:S02]  /*0b90*/  ISETP.GE.U32.AND P0, PT, R26, 0x4, PT ;  /* 0x000000041a00780c */ /* 0x000fe40003f06070 */
[----:B------:R-:W-:-:S04]  /*0ba0*/  LOP3.LUT R20, R3, 0x3, RZ, 0xc0, !PT ;  /* 0x0000000303147812 */ /* 0x000fc800078ec0ff */
[----:B------:R-:W-:-:S07]  /*0bb0*/  ISETP.NE.AND P1, PT, R20, RZ, PT ;  /* 0x000000ff1400720c */ /* 0x000fce0003f25270 */
[----:B------:R-:W-:Y:S06]  /*0bc0*/  @!P0 BRA `(.L_x_31) ;  /* 0x0000000000548947 */ /* 0x000fec0003800000 */
[----:B0-----:R-:W0:Y:S01]  /*0bd0*/  LDC.64 R4, c[0x0][0x380] ;  /* 0x0000e000ff047b82 */ /* 0x001e220000000a00 */
[----:B------:R-:W-:Y:S02]  /*0be0*/  IMAD R15, R21, R2, R3 ;  /* 0x00000002150f7224 */ /* 0x000fe400078e0203 */
[----:B------:R-:W-:Y:S02]  /*0bf0*/  IMAD.IADD R11, R8, 0x1, R21 ;  /* 0x00000001080b7824 */ /* 0x000fe400078e0215 */
[----:B------:R-:W-:-:S04]  /*0c00*/  IMAD.WIDE R14, R15, 0x4, R6 ;  /* 0x000000040f0e7825 */ /* 0x000fc800078e0206 */
[----:B------:R-:W-:Y:S02]  /*0c10*/  IMAD.WIDE R16, R2, 0x4, R14 ;  /* 0x0000000402107825 */ /* 0x000fe400078e020e */
[----:B------:R-:W2:Y:S02]  /*0c20*/  LDG.E R14, desc[UR6][R14.64] ;  /* 0x000000060e0e7981 */ /* 0x000ea4000c1e1900 */
[----:B0-----:R-:W-:-:S04]  /*0c30*/  IMAD.WIDE R4, R11, 0x4, R4 ;  /* 0x000000040b047825 */ /* 0x001fc800078e0204 */
        /* <DEDUP_REMOVED lines=14> */
.L_x_31:
[----:B------:R-:W-:Y:S05]  /*0d20*/  @!P1 BRA `(.L_x_28) ;  /* 0x0000000000609947 */ /* 0x000fea0003800000 */
[----:B------:R-:W-:Y:S02]  /*0d30*/  ISETP.NE.AND P0, PT, R20, 0x1, PT ;  /* 0x000000011400780c */ /* 0x000fe40003f05270 */
[----:B0-----:R-:W-:-:S04]  /*0d40*/  LOP3.LUT R4, R3, 0x1, RZ, 0xc0, !PT ;  /* 0x0000000103047812 */ /* 0x001fc800078ec0ff */
[----:B------:R-:W-:-:S07]  /*0d50*/  ISETP.NE.U32.AND P1, PT, R4, 0x1, PT ;  /* 0x000000010400780c */ /* 0x000fce0003f25070 */
[----:B------:R-:W0:Y:S01]  /*0d60*/  @P0 LDC.64 R4, c[0x0][0x380] ;  /* 0x0000e000ff040b82 */ /* 0x000e220000000a00 */
[C---:B------:R-:W-:Y:S01]  /*0d70*/  @P0 IMAD R13, R21.reuse, R2, R3 ;  /* 0x00000002150d0224 */ /* 0x040fe200078e0203 */
[----:B------:R-:W-:Y:S02]  /*0d80*/  @P0 IADD3 R15, PT, PT, R8, R21, RZ ;  /* 0x00000015080f0210 */ /* 0x000fe40007ffe0ff */
[----:B------:R-:W-:Y:S01]  /*0d90*/  @P0 IADD3 R21, PT, PT, R21, 0x2, RZ ;  /* 0x0000000215150810 */ /* 0x000fe20007ffe0ff */
[----:B------:R-:W-:-:S03]  /*0da0*/  @P0 IMAD.WIDE R12, R13, 0x4, R6 ;  /* 0x000000040d0c0825 */ /* 0x000fc600078e0206 */
[----:B------:R-:W1:Y:S01]  /*0db0*/  @!P1 LDC.64 R10, c[0x0][0x380] ;  /* 0x0000e000ff0a9b82 */ /* 0x000e620000000a00 */
[----:B------:R-:W-:Y:S01]  /*0dc0*/  @!P1 IMAD R17, R21, R2, R3 ;  /* 0x0000000215119224 */ /* 0x000fe200078e0203 */
[----:B------:R-:W-:-:S03]  /*0dd0*/  @!P1 IADD3 R21, PT, PT, R8, R21, RZ ;  /* 0x0000001508159210 */ /* 0x000fc60007ffe0ff */
[----:B------:R-:W-:-:S06]  /*0de0*/  @!P1 IMAD.WIDE R16, R17, 0x4, R6 ;  /* 0x0000000411109825 */ /* 0x000fcc00078e0206 */
[----:B------:R-:W2:Y:S01]  /*0df0*/  @!P1 LDG.E R16, desc[UR6][R16.64] ;  /* 0x0000000610109981 */ /* 0x000ea2000c1e1900 */
[----:B0-----:R-:W-:-:S04]  /*0e00*/  @P0 IMAD.WIDE R4, R15, 0x4, R4 ;  /* 0x000000040f040825 */ /* 0x001fc800078e0204 */
[----:B------:R-:W-:Y:S01]  /*0e10*/  @P0 IMAD.WIDE R14, R2, 0x4, R12 ;  /* 0x00000004020e0825 */ /* 0x000fe200078e020c */
[----:B------:R-:W3:Y:S04]  /*0e20*/  @P0 LDG.E R8, desc[UR6][R4.64+0x4] ;  /* 0x0000040604080981 */ /* 0x000ee8000c1e1900 */
[----:B------:R-:W4:Y:S01]  /*0e30*/  @P0 LDG.E R12, desc[UR6][R12.64] ;  /* 0x000000060c0c0981 */ /* 0x000f22000c1e1900 */
[----:B-1----:R-:W-:-:S03]  /*0e40*/  @!P1 IMAD.WIDE R10, R21, 0x4, R10 ;  /* 0x00000004150a9825 */ /* 0x002fc600078e020a */
[----:B------:R-:W4:Y:S04]  /*0e50*/  @P0 LDG.E R2, desc[UR6][R4.64] ;  /* 0x0000000604020981 */ /* 0x000f28000c1e1900 */
[----:B------:R-:W3:Y:S04]  /*0e60*/  @P0 LDG.E R15, desc[UR6][R14.64] ;  /* 0x000000060e0f0981 */ /* 0x000ee8000c1e1900 */
[----:B------:R-:W2:Y:S01]  /*0e70*/  @!P1 LDG.E R10, desc[UR6][R10.64] ;  /* 0x000000060a0a9981 */ /* 0x000ea2000c1e1900 */
[----:B----45:R-:W-:-:S04]  /*0e80*/  @P0 FFMA R2, -R12, R2, R19 ;  /* 0x000000020c020223 */ /* 0x030fc80000000113 */
[----:B---3--:R-:W-:-:S04]  /*0e90*/  @P0 FFMA R19, -R15, R8, R2 ;  /* 0x000000080f130223 */ /* 0x008fc80000000102 */
[----:B--2---:R-:W-:-:S07]  /*0ea0*/  @!P1 FFMA R19, -R16, R10, R19 ;  /* 0x0000000a10139223 */ /* 0x004fce0000000113 */
.L_x_28:
[----:B------:R-:W-:-:S04]  /*0eb0*/  IMAD.IADD R3, R0, 0x1, R3 ;  /* 0x0000000100037824 */ /* 0x000fc800078e0203 */
[----:B------:R-:W-:-:S06]  /*0ec0*/  IMAD.WIDE R6, R3, 0x4, R6 ;  /* 0x0000000403067825 */ /* 0x000fcc00078e0206 */
[----:B------:R-:W2:Y:S01]  /*0ed0*/  LDG.E R6, desc[UR6][R6.64] ;  /* 0x0000000606067981 */ /* 0x000ea2000c1e1900 */
[----:B------:R-:W-:Y:S01]  /*0ee0*/  BSSY.RECONVERGENT B0, `(.L_x_32) ;  /* 0x000000d000007945 */ /* 0x000fe20003800200 */
[----:B--2---:R-:W1:Y:S08]  /*0ef0*/  MUFU.RCP R3, R6 ;  /* 0x0000000600037308 */ /* 0x004e700000001000 */
[----:B-----5:R-:W2:Y:S01]  /*0f00*/  FCHK P0, R19, R6 ;  /* 0x0000000613007302 */ /* 0x020ea20000000000 */
[----:B-1----:R-:W-:-:S04]  /*0f10*/  FFMA R0, -R6, R3, 1 ;  /* 0x3f80000006007423 */ /* 0x002fc80000000103 */
[----:B------:R-:W-:-:S04]  /*0f20*/  FFMA R0, R3, R0, R3 ;  /* 0x0000000003007223 */ /* 0x000fc80000000003 */
[----:B------:R-:W-:-:S04]  /*0f30*/  FFMA R3, R0, R19, RZ ;  /* 0x0000001300037223 */ /* 0x000fc800000000ff */
[----:B------:R-:W-:-:S04]  /*0f40*/  FFMA R2, -R6, R3, R19 ;  /* 0x0000000306027223 */ /* 0x000fc80000000113 */
[----:B0-----:R-:W-:Y:S01]  /*0f50*/  FFMA R5, R0, R2, R3 ;  /* 0x0000000200057223 */ /* 0x001fe20000000003 */
[----:B--2---:R-:W-:Y:S06]  /*0f60*/  @!P0 BRA `(.L_x_33) ;  /* 0x0000000000108947 */ /* 0x004fec0003800000 */
[----:B------:R-:W-:Y:S02]  /*0f70*/  MOV R3, R19 ;  /* 0x0000001300037202 */ /* 0x000fe40000000f00 */
[----:B------:R-:W-:-:S07]  /*0f80*/  MOV R2, 0xfa0 ;  /* 0x00000fa000027802 */ /* 0x000fce0000000f00 */
[----:B------:R-:W-:Y:S05]  /*0f90*/  CALL.REL.NOINC `($__internal_1_$__cuda_sm3x_div_rn_noftz_f32_slowpath) ;  /* 0x0000000000187944 */ /* 0x000fea0003c00000 */
[----:B------:R-:W-:-:S07]  /*0fa0*/  MOV R5, R0 ;  /* 0x0000000000057202 */ /* 0x000fce0000000f00 */
.L_x_33:
[----:B------:R-:W-:Y:S05]  /*0fb0*/  BSYNC.RECONVERGENT B0 ;  /* 0x0000000000007941 */ /* 0x000fea0003800200 */
.L_x_32:
[----:B------:R-:W0:Y:S02]  /*0fc0*/  LDC.64 R2, c[0x0][0x380] ;  /* 0x0000e000ff027b82 */ /* 0x000e240000000a00 */
[----:B0-----:R-:W-:-:S05]  /*0fd0*/  IMAD.WIDE R2, R9, 0x4, R2 ;  /* 0x0000000409027825 */ /* 0x001fca00078e0202 */
[----:B------:R-:W-:Y:S01]  /*0fe0*/  STG.E desc[UR6][R2.64], R5 ;  /* 0x0000000502007986 */ /* 0x000fe2000c101906 */
[----:B------:R-:W-:Y:S05]  /*0ff0*/  EXIT ;  /* 0x000000000000794d */ /* 0x000fea0003800000 */
        .weak           $__internal_1_$__cuda_sm3x_div_rn_noftz_f32_slowpath
        .type           $__internal_1_$__cuda_sm3x_div_rn_noftz_f32_slowpath,@function
        .size           $__internal_1_$__cuda_sm3x_div_rn_noftz_f32_slowpath,(.L_x_48 - $__internal_1_$__cuda_sm3x_div_rn_noftz_f32_slowpath)
$__internal_1_$__cuda_sm3x_div_rn_noftz_f32_slowpath:
[----:B------:R-:W-:Y:S01]  /*1000*/  SHF.R.U32.HI R4, RZ, 0x17, R6 ;  /* 0x00000017ff047819 */ /* 0x000fe20000011606 */
[----:B------:R-:W-:Y:S01]  /*1010*/  BSSY.RECONVERGENT B1, `(.L_x_34) ;  /* 0x0000063000017945 */ /* 0x000fe20003800200 */
[----:B------:R-:W-:Y:S02]  /*1020*/  SHF.R.U32.HI R0, RZ, 0x17, R3 ;  /* 0x00000017ff007819 */ /* 0x000fe40000011603 */
[----:B------:R-:W-:Y:S02]  /*1030*/  LOP3.LUT R4, R4, 0xff, RZ, 0xc0, !PT ;  /* 0x000000ff04047812 */ /* 0x000fe400078ec0ff */
[----:B------:R-:W-:Y:S02]  /*1040*/  LOP3.LUT R10, R0, 0xff, RZ, 0xc0, !PT ;  /* 0x000000ff000a7812 */ /* 0x000fe400078ec0ff */
[----:B------:R-:W-:Y:S02]  /*1050*/  IADD3 R7, PT, PT, R4, -0x1, RZ ;  /* 0xffffffff04077810 */ /* 0x000fe40007ffe0ff */
[----:B------:R-:W-:-:S02]  /*1060*/  IADD3 R8, PT, PT, R10, -0x1, RZ ;  /* 0xffffffff0a087810 */ /* 0x000fc40007ffe0ff */
[----:B------:R-:W-:-:S04]  /*1070*/  ISETP.GT.U32.AND P0, PT, R7, 0xfd, PT ;  /* 0x000000fd0700780c */ /* 0x000fc80003f04070 */
[----:B------:R-:W-:-:S13]  /*1080*/  ISETP.GT.U32.OR P0, PT, R8, 0xfd, P0 ;  /* 0x000000fd0800780c */ /* 0x000fda0000704470 */
[----:B------:R-:W-:Y:S01]  /*1090*/  @!P0 IMAD.MOV.U32 R5, RZ, RZ, RZ ;  /* 0x000000ffff058224 */ /* 0x000fe200078e00ff */
        /* <DEDUP_REMOVED lines=21> */
[----:B------:R-:W-:Y:S01]  /*11f0*/  @!P0 FFMA R3, R3, 1.84467440737095516160e+19, RZ ;  /* 0x5f80000003038823 */ /* 0x000fe200000000ff */
[----:B------:R-:W-:Y:S01]  /*1200*/  @!P0 MOV R5, 0xffffffc0 ;  /* 0xffffffc000058802 */ /* 0x000fe20000000f00 */
[----:B------:R-:W-:-:S03]  /*1210*/  @!P1 FFMA R6, R0, 1.84467440737095516160e+19, RZ ;  /* 0x5f80000000069823 */ /* 0x000fc600000000ff */
[----:B------:R-:W-:-:S07]  /*1220*/  @!P1 IADD3 R5, PT, PT, R5, 0x40, RZ ;  /* 0x0000004005059810 */ /* 0x000fce0007ffe0ff */
.L_x_35:
[----:B------:R-:W-:Y:S01]  /*1230*/  LEA R7, R4, 0xc0800000, 0x17 ;  /* 0xc080000004077811 */ /* 0x000fe200078eb8ff */
[----:B------:R-:W-:Y:S04]  /*1240*/  BSSY.RECONVERGENT B2, `(.L_x_40) ;  /* 0x0000036000027945 */ /* 0x000fe80003800200 */
[----:B------:R-:W-:Y:S01]  /*1250*/  IMAD.IADD R7, R6, 0x1, -R7 ;  /* 0x0000000106077824 */ /* 0x000fe200078e0a07 */
[----:B------:R-:W-:-:S03]  /*1260*/  IADD3 R6, PT, PT, R10, -0x7f, RZ ;  /* 0xffffff810a067810 */ /* 0x000fc60007ffe0ff */
[----:B------:R-:W0:Y:S01]  /*1270*/  MUFU.RCP R8, R7 ;  /* 0x0000000700087308 */ /* 0x000e220000001000 */
[----:B------:R-:W-:Y:S01]  /*1280*/  FADD.FTZ R11, -R7, -RZ ;  /* 0x800000ff070b7221 */ /* 0x000fe20000010100 */
[C---:B------:R-:W-:Y:S01]  /*1290*/  IMAD R0, R6.reuse, -0x800000, R3 ;  /* 0xff80000006007824 */ /* 0x040fe200078e0203 */
[----:B------:R-:W-:-:S04]  /*12a0*/  IADD3 R4, PT, PT, R6, 0x7f, -R4 ;  /* 0x0000007f06047810 */ /* 0x000fc80007ffe804 */
[----:B------:R-:W-:Y:S01]  /*12b0*/  IADD3 R4, PT, PT, R4, R5, RZ ;  /* 0x0000000504047210 */ /* 0x000fe20007ffe0ff */
        /* <DEDUP_REMOVED lines=21> */
[C---:B------:R-:W-:Y:S02]  /*1410*/  VIADD R6, R7.reuse, 0x20 ;  /* 0x0000002007067836 */ /* 0x040fe40000000000 */
[CCC-:B------:R-:W-:Y:S01]  /*1420*/  FFMA.RM R4, R10.reuse, R8.reuse, R13.reuse ;  /* 0x000000080a047223 */ /* 0x1c0fe2000000400d */
[----:B------:R-:W-:Y:S02]  /*1430*/  ISETP.NE.AND P2, PT, R7, RZ, PT ;  /* 0x000000ff0700720c */ /* 0x000fe40003f45270 */
[----:B------:R-:W-:Y:S01]  /*1440*/  LOP3.LUT R5, R3, 0x7fffff, RZ, 0xc0, !PT ;  /* 0x007fffff03057812 */ /* 0x000fe200078ec0ff */
[----:B------:R-:W-:Y:S01]  /*1450*/  FFMA.RP R3, R10, R8, R13 ;  /* 0x000000080a037223 */ /* 0x000fe2000000800d */
[----:B------:R-:W-:Y:S02]  /*1460*/  ISETP.NE.AND P1, PT, R7, RZ, PT ;  /* 0x000000ff0700720c */ /* 0x000fe40003f25270 */
[----:B------:R-:W-:-:S02]  /*1470*/  LOP3.LUT R5, R5, 0x800000, RZ, 0xfc, !PT ;  /* 0x0080000005057812 */ /* 0x000fc400078efcff */
[----:B------:R-:W-:Y:S02]  /*1480*/  IADD3 R7, PT, PT, -R7, RZ, RZ ;  /* 0x000000ff07077210 */ /* 0x000fe40007ffe1ff */
[----:B------:R-:W-:Y:S02]  /*1490*/  SHF.L.U32 R6, R5, R6, RZ ;  /* 0x0000000605067219 */ /* 0x000fe400000006ff */
[----:B------:R-:W-:Y:S02]  /*14a0*/  FSETP.NEU.FTZ.AND P0, PT, R3, R4, PT ;  /* 0x000000040300720b */ /* 0x000fe40003f1d000 */
[----:B------:R-:W-:Y:S02]  /*14b0*/  SEL R4, R7, RZ, P2 ;  /* 0x000000ff07047207 */ /* 0x000fe40001000000 */
[----:B------:R-:W-:Y:S02]  /*14c0*/  ISETP.NE.AND P1, PT, R6, RZ, P1 ;  /* 0x000000ff0600720c */ /* 0x000fe40000f25270 */
[----:B------:R-:W-:-:S02]  /*14d0*/  SHF.R.U32.HI R4, RZ, R4, R5 ;  /* 0x00000004ff047219 */ /* 0x000fc40000011605 */
[----:B------:R-:W-:Y:S02]  /*14e0*/  PLOP3.LUT P0, PT, P0, P1, PT, 0xf8, 0x8f ;  /* 0x00000000008f781c */ /* 0x000fe40000703f70 */
[----:B------:R-:W-:Y:S02]  /*14f0*/  SHF.R.U32.HI R6, RZ, 0x1, R4 ;  /* 0x00000001ff067819 */ /* 0x000fe40000011604 */
[----:B------:R-:W-:-:S04]  /*1500*/  SEL R3, RZ, 0x1, !P0 ;  /* 0x00000001ff037807 */ /* 0x000fc80004000000 */
[----:B------:R-:W-:-:S04]  /*1510*/  LOP3.LUT R3, R3, 0x1, R6, 0xf8, !PT ;  /* 0x0000000103037812 */ /* 0x000fc800078ef806 */
[----:B------:R-:W-:-:S04]  /*1520*/  LOP3.LUT R3, R3, R4, RZ, 0xc0, !PT ;  /* 0x0000000403037212 */ /* 0x000fc800078ec0ff */
[----:B------:R-:W-:-:S04]  /*1530*/  IADD3 R3, PT, PT, R6, R3, RZ ;  /* 0x0000000306037210 */ /* 0x000fc80007ffe0ff */
[----:B------:R-:W-:Y:S01]  /*1540*/  LOP3.LUT R0, R3, R0, RZ, 0xfc, !PT ;  /* 0x0000000003007212 */ /* 0x000fe200078efcff */
[----:B------:R-:W-:Y:S06]  /*1550*/  BRA `(.L_x_43) ;  /* 0x0000000000107947 */ /* 0x000fec0003800000 */
.L_x_42:
[----:B------:R-:W-:-:S04]  /*1560*/  LOP3.LUT R0, R0, 0x80000000, RZ, 0xc0, !PT ;  /* 0x8000000000007812 */ /* 0x000fc800078ec0ff */
[----:B------:R-:W-:Y:S01]  /*1570*/  LOP3.LUT R0, R0, 0x7f800000, RZ, 0xfc, !PT ;  /* 0x7f80000000007812 */ /* 0x000fe200078efcff */
[----:B------:R-:W-:Y:S06]  /*1580*/  BRA `(.L_x_43) ;  /* 0x0000000000047947 */ /* 0x000fec0003800000 */
.L_x_41:
[----:B------:R-:W-:-:S07]  /*1590*/  LEA R0, R4, R0, 0x17 ;  /* 0x0000000004007211 */ /* 0x000fce00078eb8ff */
.L_x_43:
[----:B------:R-:W-:Y:S05]  /*15a0*/  BSYNC.RECONVERGENT B2 ;  /* 0x0000000000027941 */ /* 0x000fea0003800200 */
.L_x_40:
[----:B------:R-:W-:Y:S05]  /*15b0*/  BRA `(.L_x_44) ;  /* 0x0000000000207947 */ /* 0x000fea0003800000 */
.L_x_39:
[----:B------:R-:W-:-:S04]  /*15c0*/  LOP3.LUT R0, R6, 0x80000000, R3, 0x48, !PT ;  /* 0x8000000006007812 */ /* 0x000fc800078e4803 */
[----:B------:R-:W-:Y:S01]  /*15d0*/  LOP3.LUT R0, R0, 0x7f800000, RZ, 0xfc, !PT ;  /* 0x7f80000000007812 */ /* 0x000fe200078efcff */
[----:B------:R-:W-:Y:S06]  /*15e0*/  BRA `(.L_x_44) ;  /* 0x0000000000147947 */ /* 0x000fec0003800000 */
.L_x_38:
[----:B------:R-:W-:Y:S01]  /*15f0*/  LOP3.LUT R0, R6, 0x80000000, R3, 0x48, !PT ;  /* 0x8000000006007812 */ /* 0x000fe200078e4803 */
[----:B------:R-:W-:Y:S06]  /*1600*/  BRA `(.L_x_44) ;  /* 0x00000000000c7947 */ /* 0x000fec0003800000 */
.L_x_37:
[----:B------:R-:W0:Y:S01]  /*1610*/  MUFU.RSQ R0, -QNAN ;  /* 0xffc0000000007908 */ /* 0x000e220000001400 */
[----:B------:R-:W-:Y:S05]  /*1620*/  BRA `(.L_x_44) ;  /* 0x0000000000047947 */ /* 0x000fea0003800000 */
.L_x_36:
[----:B------:R-:W-:-:S07]  /*1630*/  FADD.FTZ R0, R3, R0 ;  /* 0x0000000003007221 */ /* 0x000fce0000010000 */
.L_x_44:
[----:B------:R-:W-:Y:S05]  /*1640*/  BSYNC.RECONVERGENT B1 ;  /* 0x0000000000017941 */ /* 0x000fea0003800200 */
.L_x_34:
[----:B------:R-:W-:-:S04]  /*1650*/  HFMA2 R3, -RZ, RZ, 0, 0 ;  /* 0x00000000ff037431 */ /* 0x000fc800000001ff */
[----:B0-----:R-:W-:Y:S05]  /*1660*/  RET.REL.NODEC R2 `(_Z16LUdecompose_CUDAPfS_S_ii) ;  /* 0xffffffe802647950 */ /* 0x001fea0003c3ffff */
.L_x_45:
        /* <DEDUP_REMOVED lines=9> */
.L_x_48:


//--------------------- .text._Z10initializePfS_S_i --------------------------
	.section	.text._Z10initializePfS_S_i,"ax",@progbits
	.align	128
        .global         _Z10initializePfS_S_i
        .type           _Z10initializePfS_S_i,@function
        .size           _Z10initializePfS_S_i,(.L_x_51 - _Z10initializePfS_S_i)
        .other          _Z10initializePfS_S_i,@"STO_CUDA_ENTRY STV_DEFAULT"
_Z10initializePfS_S_i:
.text._Z10initializePfS_S_i:
[----:B------:R-:W-:Y:S01]  /*0000*/  LDC R1, c[0x0][0x37c] ;  /* 0x0000df00ff017b82 */ /* 0x000fe20000000800 */
[----:B------:R-:W0:Y:S07]  /*0010*/  S2R R9, SR_TID.Y ;  /* 0x0000000000097919 */ /* 0x000e2e0000002200 */
[----:B------:R-:W0:Y:S01]  /*0020*/  S2UR UR6, SR_CTAID.Y ;  /* 0x00000000000679c3 */ /* 0x000e220000002600 */
[----:B------:R-:W1:Y:S01]  /*0030*/  LDCU UR8, c[0x0][0x398] ;  /* 0x00007300ff0877ac */ /* 0x000e620008000800 */
[----:B------:R-:W2:Y:S01]  /*0040*/  S2R R11, SR_TID.X ;  /* 0x00000000000b7919 */ /* 0x000ea20000002100 */
[----:B------:R-:W3:Y:S05]  /*0050*/  LDCU.64 UR4, c[0x0][0x358] ;  /* 0x00006b00ff0477ac */ /* 0x000eea0008000a00 */
[----:B------:R-:W0:Y:S08]  /*0060*/  LDC R0, c[0x0][0x364] ;  /* 0x0000d900ff007b82 */ /* 0x000e300000000800 */
[----:B------:R-:W2:Y:S08]  /*0070*/  S2UR UR7, SR_CTAID.X ;  /* 0x00000000000779c3 */ /* 0x000eb00000002500 */
[----:B------:R-:W2:Y:S08]  /*0080*/  LDC R8, c[0x0][0x360] ;  /* 0x0000d800ff087b82 */ /* 0x000eb00000000800 */
[----:B------:R-:W4:Y:S01]  /*0090*/  LDC.64 R6, c[0x0][0x388] ;  /* 0x0000e200ff067b82 */ /* 0x000f220000000a00 */
[----:B0-----:R-:W-:-:S07]  /*00a0*/  IMAD R0, R0, UR6, R9 ;  /* 0x0000000600007c24 */ /* 0x001fce000f8e0209 */
[----:B------:R-:W0:Y:S08]  /*00b0*/  LDC.64 R4, c[0x0][0x380] ;  /* 0x0000e000ff047b82 */ /* 0x000e300000000a00 */
[----:B------:R-:W5:Y:S01]  /*00c0*/  LDC.64 R2, c[0x0][0x390] ;  /* 0x0000e400ff027b82 */ /* 0x000f620000000a00 */
[----:B--2---:R-:W-:-:S04]  /*00d0*/  IMAD R9, R8, UR7, R11 ;  /* 0x0000000708097c24 */ /* 0x004fc8000f8e020b */
[C---:B-1----:R-:W-:Y:S01]  /*00e0*/  IMAD R11, R0.reuse, UR8, R9 ;  /* 0x00000008000b7c24 */ /* 0x042fe2000f8e0209 */
[----:B------:R-:W-:-:S03]  /*00f0*/  ISETP.NE.AND P0, PT, R0, R9, PT ;  /* 0x000000090000720c */ /* 0x000fc60003f05270 */
[----:B----4-:R-:W-:-:S05]  /*0100*/  IMAD.WIDE R6, R11, 0x4, R6 ;  /* 0x000000040b067825 */ /* 0x010fca00078e0206 */
[----:B---3--:R1:W-:Y:S01]  /*0110*/  STG.E desc[UR4][R6.64], RZ ;  /* 0x000000ff06007986 */ /* 0x0083e2000c101904 */
[----:B0-----:R-:W-:-:S05]  /*0120*/  IMAD.WIDE R12, R11, 0x4, R4 ;  /* 0x000000040b0c7825 */ /* 0x001fca00078e0204 */
[----:B------:R1:W-:Y:S01]  /*0130*/  STG.E desc[UR4][R12.64], RZ ;  /* 0x000000ff0c007986 */ /* 0x0003e2000c101904 */
[----:B-----5:R-:W-:-:S05]  /*0140*/  IMAD.WIDE R8, R11, 0x4, R2 ;  /* 0x000000040b087825 */ /* 0x020fca00078e0202 */
[----:B------:R1:W-:Y:S01]  /*0150*/  STG.E desc[UR4][R8.64], RZ ;  /* 0x000000ff08007986 */ /* 0x0003e2000c101904 */
[----:B------:R-:W-:Y:S05]  /*0160*/  @P0 EXIT ;  /* 0x000000000000094d */ /* 0x000fea0003800000 */
[----:B-1----:R-:W-:Y:S02]  /*0170*/  IMAD R7, R0, UR8, R0 ;  /* 0x0000000800077c24 */ /* 0x002fe4000f8e0200 */
[----:B------:R-:W-:Y:S02]  /*0180*/  HFMA2 R9, -RZ, RZ, 1.875, 0 ;  /* 0x3f800000ff097431 */ /* 0x000fe400000001ff */
[----:B------:R-:W-:-:S04]  /*0190*/  IMAD.WIDE R4, R7, 0x4, R4 ;  /* 0x0000000407047825 */ /* 0x000fc800078e0204 */
[----:B------:R-:W-:Y:S01]  /*01a0*/  IMAD.WIDE R2, R7, 0x4, R2 ;  /* 0x0000000407027825 */ /* 0x000fe200078e0202 */
[----:B------:R-:W-:Y:S04]  /*01b0*/  STG.E desc[UR4][R4.64], R9 ;  /* 0x0000000904007986 */ /* 0x000fe8000c101904 */
[----:B------:R-:W-:Y:S01]  /*01c0*/  STG.E desc[UR4][R2.64], R9 ;  /* 0x0000000902007986 */ /* 0x000fe2000c101904 */
[----:B------:R-:W-:Y:S05]  /*01d0*/  EXIT ;  /* 0x000000000000794d */ /* 0x000fea0003800000 */
.L_x_46:
        /* <DEDUP_REMOVED lines=10> */
.L_x_51:


//--------------------- .nv.shared.reserved.0     --------------------------
	.section	.nv.shared.reserved.0,"aw",@nobits
	.weak		__nv_reservedSMEM_offset_0_alias
	.size		__nv_reservedSMEM_offset_0_alias, 0, 64
	.other		__nv_reservedSMEM_offset_0_alias,@"STO_CUDA_RESERVED_SHARED STV_DEFAULT"
__nv_reservedSMEM_offset_0_alias:
	.zero		0
	.zero		64


//--------------------- .nv.constant0._Z11linearSolvePfS_S_S_S_i --------------------------
	.section	.nv.constant0._Z11linearSolvePfS_S_S_S_i,"a",@progbits
	.sectionflags	@""
	.align	4
.nv.constant0._Z11linearSolvePfS_S_S_S_i:
	.zero		940


//--------------------- .nv.constant0._Z16LUdecompose_CUDAPfS_S_ii --------------------------
	.section	.nv.constant0._Z16LUdecompose_CUDAPfS_S_ii,"a",@progbits
	.sectionflags	@""
	.align	4
.nv.constant0._Z16LUdecompose_CUDAPfS_S_ii:
	.zero		928


//--------------------- .nv.constant0._Z10initializePfS_S_i --------------------------
	.section	.nv.constant0._Z10initializePfS_S_i,"a",@progbits
	.sectionflags	@""
	.align	4
.nv.constant0._Z10initializePfS_S_i:
	.zero		924


//--------------------- SYMBOLS --------------------------

	.type		.nv.reservedSmem.offset0,@object
	.size		.nv.reservedSmem.offset0,0x4
